	.headerflags	@"EF_CUDA_TEXMODE_UNIFIED EF_CUDA_64BIT_ADDRESS EF_CUDA_ACCELERATORS EF_CUDA_SM90 EF_CUDA_VIRTUAL_SM(EF_CUDA_SM90)"
	.elftype	@"ET_EXEC"


//--------------------- .nv.info                  --------------------------
	.section	.nv.info,"",@"SHT_CUDA_INFO"
	.align	4


	//----- nvinfo : EIATTR_REGCOUNT
	.align		4
        /*0000*/ 	.byte	0x04, 0x2f
        /*0002*/ 	.short	(.L_1 - .L_0)
	.align		4
.L_0:
        /*0004*/ 	.word	index@(triton_poi_fused_max_pool2d_with_indices_35)
        /*0008*/ 	.word	0x000000ab


	//----- nvinfo : EIATTR_MIN_STACK_SIZE
	.align		4
.L_1:
        /*000c*/ 	.byte	0x04, 0x12
        /*000e*/ 	.short	(.L_3 - .L_2)
	.align		4
.L_2:
        /*0010*/ 	.word	index@(triton_poi_fused_max_pool2d_with_indices_35)
        /*0014*/ 	.word	0x00000000


	//----- nvinfo : EIATTR_FRAME_SIZE
	.align		4
.L_3:
        /*0018*/ 	.byte	0x04, 0x11
        /*001a*/ 	.short	(.L_5 - .L_4)
	.align		4
.L_4:
        /*001c*/ 	.word	index@(triton_poi_fused_max_pool2d_with_indices_35)
        /*0020*/ 	.word	0x00000000


	//----- nvinfo : EIATTR_MIN_STACK_SIZE
	.align		4
.L_5:
        /*0024*/ 	.byte	0x04, 0x12
        /*0026*/ 	.short	(.L_7 - .L_6)
	.align		4
.L_6:
        /*0028*/ 	.word	index@(triton_poi_fused_max_pool2d_with_indices_35)
        /*002c*/ 	.word	0x00000000
.L_7:


//--------------------- .nv.info.triton_poi_fused_max_pool2d_with_indices_35 --------------------------
	.section	.nv.info.triton_poi_fused_max_pool2d_with_indices_35,"",@"SHT_CUDA_INFO"
	.sectionflags	@""
	.align	4


	//----- nvinfo : EIATTR_CUDA_API_VERSION
	.align		4
        /*0000*/ 	.byte	0x04, 0x37
        /*0002*/ 	.short	(.L_9 - .L_8)
.L_8:
        /*0004*/ 	.word	0x0000007c


	//----- nvinfo : EIATTR_KPARAM_INFO
	.align		4
.L_9:
        /*0008*/ 	.byte	0x04, 0x17
        /*000a*/ 	.short	(.L_11 - .L_10)
.L_10:
        /*000c*/ 	.word	0x00000000
        /*0010*/ 	.short	0x0004
        /*0012*/ 	.short	0x001c
        /*0014*/ 	.byte	0x00, 0xf0, 0x11, 0x00


	//----- nvinfo : EIATTR_KPARAM_INFO
	.align		4
.L_11:
        /*0018*/ 	.byte	0x04, 0x17
        /*001a*/ 	.short	(.L_13 - .L_12)
.L_12:
        /*001c*/ 	.word	0x00000000
        /*0020*/ 	.short	0x0003
        /*0022*/ 	.short	0x0018
        /*0024*/ 	.byte	0x00, 0xf0, 0x11, 0x00


	//----- nvinfo : EIATTR_KPARAM_INFO
	.align		4
.L_13:
        /*0028*/ 	.byte	0x04, 0x17
        /*002a*/ 	.short	(.L_15 - .L_14)
.L_14:
        /*002c*/ 	.word	0x00000000
        /*0030*/ 	.short	0x0002
        /*0032*/ 	.short	0x0010
        /*0034*/ 	.byte	0x00, 0xf4, 0x21, 0x00


	//----- nvinfo : EIATTR_KPARAM_INFO
	.align		4
.L_15:
        /*0038*/ 	.byte	0x04, 0x17
        /*003a*/ 	.short	(.L_17 - .L_16)
.L_16:
        /*003c*/ 	.word	0x00000000
        /*0040*/ 	.short	0x0001
        /*0042*/ 	.short	0x0008
        /*0044*/ 	.byte	0x00, 0xf4, 0x21, 0x00


	//----- nvinfo : EIATTR_KPARAM_INFO
	.align		4
.L_17:
        /*0048*/ 	.byte	0x04, 0x17
        /*004a*/ 	.short	(.L_19 - .L_18)
.L_18:
        /*004c*/ 	.word	0x00000000
        /*0050*/ 	.short	0x0000
        /*0052*/ 	.short	0x0000
        /*0054*/ 	.byte	0x00, 0xf4, 0x21, 0x00


	//----- nvinfo : EIATTR_SPARSE_MMA_MASK
	.align		4
.L_19:
        /*0058*/ 	.byte	0x03, 0x50
        /*005a*/ 	.short	0x0000


	//----- nvinfo : EIATTR_MAXREG_COUNT
	.align		4
        /*005c*/ 	.byte	0x03, 0x1b
        /*005e*/ 	.short	0x00ff


	//----- nvinfo : EIATTR_EXIT_INSTR_OFFSETS
	.align		4
        /*0060*/ 	.byte	0x04, 0x1c
        /*0062*/ 	.short	(.L_21 - .L_20)


	//   ....[0]....
.L_20:
        /*0064*/ 	.word	0x00005150


	//   ....[1]....
        /*0068*/ 	.word	0x00005170


	//----- nvinfo : EIATTR_REQNTID
	.align		4
.L_21:
        /*006c*/ 	.byte	0x04, 0x10
        /*006e*/ 	.short	(.L_23 - .L_22)
.L_22:
        /*0070*/ 	.word	0x00000100
        /*0074*/ 	.word	0x00000001
        /*0078*/ 	.word	0x00000001


	//----- nvinfo : EIATTR_CBANK_PARAM_SIZE
	.align		4
.L_23:
        /*007c*/ 	.byte	0x03, 0x19
        /*007e*/ 	.short	0x0020


	//----- nvinfo : EIATTR_PARAM_CBANK
	.align		4
        /*0080*/ 	.byte	0x04, 0x0a
        /*0082*/ 	.short	(.L_25 - .L_24)
	.align		4
.L_24:
        /*0084*/ 	.word	index@(.nv.constant0.triton_poi_fused_max_pool2d_with_indices_35)
        /*0088*/ 	.short	0x0210
        /*008a*/ 	.short	0x0020


	//----- nvinfo : EIATTR_SW_WAR
	.align		4
.L_25:
        /*008c*/ 	.byte	0x04, 0x36
        /*008e*/ 	.short	(.L_27 - .L_26)
.L_26:
        /*0090*/ 	.word	0x00000008
.L_27:


//--------------------- .nv.callgraph             --------------------------
	.section	.nv.callgraph,"",@"SHT_CUDA_CALLGRAPH"
	.align	4
	.sectionentsize	8
	.align		4
        /*0000*/ 	.word	0x00000000
	.align		4
        /*0004*/ 	.word	0xffffffff
	.align		4
        /*0008*/ 	.word	0x00000000
	.align		4
        /*000c*/ 	.word	0xfffffffe
	.align		4
        /*0010*/ 	.word	0x00000000
	.align		4
        /*0014*/ 	.word	0xfffffffd
	.align		4
        /*0018*/ 	.word	0x00000000
	.align		4
        /*001c*/ 	.word	0xfffffffc


//--------------------- .text.triton_poi_fused_max_pool2d_with_indices_35 --------------------------
	.section	.text.triton_poi_fused_max_pool2d_with_indices_35,"ax",@progbits
	.sectionflags	@"SHF_BARRIERS=1"
	.align	128
        .global         triton_poi_fused_max_pool2d_with_indices_35
        .type           triton_poi_fused_max_pool2d_with_indices_35,@function
        .size           triton_poi_fused_max_pool2d_with_indices_35,(.L_x_1 - triton_poi_fused_max_pool2d_with_indices_35)
        .other          triton_poi_fused_max_pool2d_with_indices_35,@"STO_CUDA_ENTRY STV_DEFAULT"
triton_poi_fused_max_pool2d_with_indices_35:
.text.triton_poi_fused_max_pool2d_with_indices_35:
[----:B------:R-:W0:Y:S01]  /*0000*/  LDC R1, c[0x0][0x28] ;  /* 0x00000a00ff017b82 */ /* 0x000e220000000800 */
[----:B------:R-:W1:Y:S01]  /*0010*/  S2R R14, SR_TID.X ;  /* 0x00000000000e7919 */ /* 0x000e620000002100 */
[----:B------:R-:W-:Y:S02]  /*0020*/  CS2R R20, SRZ ;  /* 0x0000000000147805 */ /* 0x000fe4000001ff00 */
[----:B------:R-:W-:Y:S02]  /*0030*/  CS2R R22, SRZ ;  /* 0x0000000000167805 */ /* 0x000fe4000001ff00 */
[----:B------:R-:W-:Y:S01]  /*0040*/  CS2R R28, SRZ ;  /* 0x00000000001c7805 */ /* 0x000fe2000001ff00 */
[----:B------:R-:W2:Y:S01]  /*0050*/  S2R R13, SR_CTAID.Y ;  /* 0x00000000000d7919 */ /* 0x000ea20000002600 */
[----:B------:R-:W-:Y:S01]  /*0060*/  CS2R R30, SRZ ;  /* 0x00000000001e7805 */ /* 0x000fe2000001ff00 */
[----:B------:R-:W-:Y:S01]  /*0070*/  ULDC.64 UR6, c[0x0][0x208] ;  /* 0x0000820000067ab9 */ /* 0x000fe20000000a00 */
[----:B------:R-:W3:Y:S01]  /*0080*/  S2R R12, SR_CTAID.X ;  /* 0x00000000000c7919 */ /* 0x000ee20000002500 */
[----:B-1----:R-:W-:Y:S01]  /*0090*/  SHF.R.U32.HI R0, RZ, 0x4, R14 ;  /* 0x00000004ff007819 */ /* 0x002fe2000001160e */
[----:B------:R-:W-:-:S02]  /*00a0*/  IMAD.SHL.U32 R4, R14, 0x10, RZ ;  /* 0x000000100e047824 */ /* 0x000fc400078e00ff */
[----:B--2---:R-:W-:Y:S01]  /*00b0*/  IMAD.SHL.U32 R13, R13, 0x10, RZ ;  /* 0x000000100d0d7824 */ /* 0x004fe200078e00ff */
[----:B------:R-:W-:Y:S02]  /*00c0*/  SGXT.U32 R0, R0, 0x4 ;  /* 0x000000040000781a */ /* 0x000fe40000000000 */
[----:B------:R-:W-:Y:S02]  /*00d0*/  LOP3.LUT R15, R4, 0xf0, RZ, 0xc0, !PT ;  /* 0x000000f0040f7812 */ /* 0x000fe400078ec0ff */
[----:B------:R-:W-:Y:S02]  /*00e0*/  LOP3.LUT R0, R13, R0, RZ, 0xfc, !PT ;  /* 0x000000000d007212 */ /* 0x000fe400078efcff */
[----:B---3--:R-:W-:-:S03]  /*00f0*/  PRMT R15, R15, 0x6540, R12 ;  /* 0x000065400f0f7816 */ /* 0x008fc6000000000c */
[----:B------:R-:W-:Y:S01]  /*0100*/  IMAD.HI R2, R0, 0x2aaaaaab, RZ ;  /* 0x2aaaaaab00027827 */ /* 0x000fe200078e02ff */
[----:B------:R-:W-:-:S03]  /*0110*/  ISETP.GE.AND P0, PT, R15, 0x140, PT ;  /* 0x000001400f00780c */ /* 0x000fc60003f06270 */
[----:B------:R-:W-:Y:S01]  /*0120*/  IMAD.HI R8, R0, 0x38e38e39, RZ ;  /* 0x38e38e3900087827 */ /* 0x000fe200078e02ff */
[----:B------:R-:W-:Y:S02]  /*0130*/  LEA.HI R5, R2, R2, RZ, 0x1 ;  /* 0x0000000202057211 */ /* 0x000fe400078f08ff */
[----:B------:R-:W1:Y:S01]  /*0140*/  LDC.64 R2, c[0x0][0x210] ;  /* 0x00008400ff027b82 */ /* 0x000e620000000a00 */
[----:B------:R-:W-:Y:S02]  /*0150*/  ISETP.LT.AND P0, PT, R0, 0x90, !P0 ;  /* 0x000000900000780c */ /* 0x000fe40004701270 */
[----:B------:R-:W-:Y:S01]  /*0160*/  SHF.R.U32.HI R9, RZ, 0x1f, R8 ;  /* 0x0000001fff097819 */ /* 0x000fe20000011608 */
[C---:B------:R-:W-:Y:S02]  /*0170*/  IMAD R6, R5.reuse, -0x6, R0 ;  /* 0xfffffffa05067824 */ /* 0x040fe400078e0200 */
[----:B------:R-:W-:Y:S01]  /*0180*/  IMAD.HI R7, R5, 0x2aaaaaab, RZ ;  /* 0x2aaaaaab05077827 */ /* 0x000fe200078e02ff */
[----:B------:R-:W-:-:S03]  /*0190*/  LEA.HI.SX32 R9, R8, R9, 0x1d ;  /* 0x0000000908097211 */ /* 0x000fc600078feaff */
[----:B------:R-:W-:Y:S01]  /*01a0*/  IMAD R6, R6, 0x280, RZ ;  /* 0x0000028006067824 */ /* 0x000fe200078e02ff */
[----:B------:R-:W-:-:S03]  /*01b0*/  LEA.HI R16, R7, R7, RZ, 0x1 ;  /* 0x0000000707107211 */ /* 0x000fc600078f08ff */
[----:B------:R-:W-:Y:S02]  /*01c0*/  IMAD R18, R9, 0xd340, R6 ;  /* 0x0000d34009127824 */ /* 0x000fe400078e0206 */
[----:B------:R-:W-:Y:S02]  /*01d0*/  IMAD R16, R16, -0x6, R5 ;  /* 0xfffffffa10107824 */ /* 0x000fe400078e0205 */
[----:B------:R-:W-:Y:S02]  /*01e0*/  VIADD R44, R18, 0x140 ;  /* 0x00000140122c7836 */ /* 0x000fe40000000000 */
[C---:B------:R-:W-:Y:S02]  /*01f0*/  IMAD.IADD R5, R15.reuse, 0x1, R18 ;  /* 0x000000010f057824 */ /* 0x040fe400078e0212 */
[----:B------:R-:W-:Y:S02]  /*0200*/  IMAD.IADD R7, R15, 0x1, R44 ;  /* 0x000000010f077824 */ /* 0x000fe400078e022c */
[----:B------:R-:W-:-:S02]  /*0210*/  IMAD R5, R16, 0x2080, R5 ;  /* 0x0000208010057824 */ /* 0x000fc400078e0205 */
[----:B------:R-:W-:Y:S02]  /*0220*/  IMAD R7, R16, 0x2080, R7 ;  /* 0x0000208010077824 */ /* 0x000fe400078e0207 */
[----:B-1----:R-:W-:-:S04]  /*0230*/  IMAD.WIDE R4, R5, 0x4, R2 ;  /* 0x0000000405047825 */ /* 0x002fc800078e0202 */
[----:B------:R-:W-:Y:S01]  /*0240*/  IMAD.WIDE R6, R7, 0x4, R2 ;  /* 0x0000000407067825 */ /* 0x000fe200078e0202 */
[----:B------:R1:W2:Y:S03]  /*0250*/  @P0 LDG.E.EL.128 R20, desc[UR6][R4.64] ;  /* 0x0000000604140981 */ /* 0x0002a6000c2e1d00 */
[----:B------:R-:W-:Y:S01]  /*0260*/  VIADD R40, R18, 0x280 ;  /* 0x0000028012287836 */ /* 0x000fe20000000000 */
[----:B------:R-:W2:Y:S01]  /*0270*/  @P0 LDG.E.EL.128 R28, desc[UR6][R6.64] ;  /* 0x00000006061c0981 */ /* 0x000ea2000c2e1d00 */
[----:B------:R-:W-:Y:S02]  /*0280*/  CS2R R24, SRZ ;  /* 0x0000000000187805 */ /* 0x000fe4000001ff00 */
[----:B------:R-:W-:Y:S01]  /*0290*/  CS2R R26, SRZ ;  /* 0x00000000001a7805 */ /* 0x000fe2000001ff00 */
[----:B------:R-:W-:-:S04]  /*02a0*/  IMAD.IADD R9, R15, 0x1, R40 ;  /* 0x000000010f097824 */ /* 0x000fc800078e0228 */
[----:B------:R-:W-:-:S04]  /*02b0*/  IMAD R9, R16, 0x2080, R9 ;  /* 0x0000208010097824 */ /* 0x000fc800078e0209 */
[----:B------:R-:W-:-:S05]  /*02c0*/  IMAD.WIDE R8, R9, 0x4, R2 ;  /* 0x0000000409087825 */ /* 0x000fca00078e0202 */
[----:B------:R3:W4:Y:S01]  /*02d0*/  @P0 LDG.E.EL.128 R24, desc[UR6][R8.64] ;  /* 0x0000000608180981 */ /* 0x000722000c2e1d00 */
[----:B------:R-:W-:Y:S01]  /*02e0*/  VIADD R42, R18, 0x1040 ;  /* 0x00001040122a7836 */ /* 0x000fe20000000000 */
[----:B------:R-:W-:-:S03]  /*02f0*/  CS2R R10, SRZ ;  /* 0x00000000000a7805 */ /* 0x000fc6000001ff00 */
[----:B-1----:R-:W-:-:S04]  /*0300*/  IMAD.IADD R5, R15, 0x1, R42 ;  /* 0x000000010f057824 */ /* 0x002fc800078e022a */
[----:B------:R-:W-:Y:S01]  /*0310*/  IMAD R5, R16, 0x2080, R5 ;  /* 0x0000208010057824 */ /* 0x000fe200078e0205 */
[----:B---3--:R-:W-:-:S03]  /*0320*/  CS2R R8, SRZ ;  /* 0x0000000000087805 */ /* 0x008fc6000001ff00 */
[----:B------:R-:W-:-:S05]  /*0330*/  IMAD.WIDE R4, R5, 0x4, R2 ;  /* 0x0000000405047825 */ /* 0x000fca00078e0202 */
[----:B------:R1:W3:Y:S01]  /*0340*/  @P0 LDG.E.EL.128 R8, desc[UR6][R4.64] ;  /* 0x0000000604080981 */ /* 0x0002e2000c2e1d00 */
[----:B------:R-:W-:-:S04]  /*0350*/  VIADD R38, R18, 0x1180 ;  /* 0x0000118012267836 */ /* 0x000fc80000000000 */
[----:B-1----:R-:W-:-:S04]  /*0360*/  IMAD.IADD R5, R15, 0x1, R38 ;  /* 0x000000010f057824 */ /* 0x002fc800078e0226 */
[----:B------:R-:W-:-:S04]  /*0370*/  IMAD R5, R16, 0x2080, R5 ;  /* 0x0000208010057824 */ /* 0x000fc800078e0205 */
[----:B------:R-:W-:Y:S01]  /*0380*/  IMAD.WIDE R4, R5, 0x4, R2 ;  /* 0x0000000405047825 */ /* 0x000fe200078e0202 */
[----:B--2---:R-:W-:Y:S02]  /*0390*/  FSETP.GT.AND P6, PT, R31, R23, PT ;  /* 0x000000171f00720b */ /* 0x004fe40003fc4000 */
[----:B------:R-:W-:Y:S02]  /*03a0*/  FSETP.GT.AND P5, PT, R29, R21, PT ;  /* 0x000000151d00720b */ /* 0x000fe40003fa4000 */
[----:B------:R-:W-:Y:S02]  /*03b0*/  FSETP.NAN.AND P1, PT, R31, R31, PT ;  /* 0x0000001f1f00720b */ /* 0x000fe40003f28000 */
[----:B------:R-:W-:Y:S02]  /*03c0*/  FSETP.GT.AND P3, PT, R28, R20, PT ;  /* 0x000000141c00720b */ /* 0x000fe40003f64000 */
[----:B------:R-:W-:Y:S02]  /*03d0*/  FSETP.GT.AND P4, PT, R30, R22, PT ;  /* 0x000000161e00720b */ /* 0x000fe40003f84000 */
[----:B------:R-:W-:-:S02]  /*03e0*/  FSETP.NAN.AND P2, PT, R28, R28, PT ;  /* 0x0000001c1c00720b */ /* 0x000fc40003f48000 */
[----:B------:R-:W-:Y:S02]  /*03f0*/  P2R R48, PR, RZ, 0x8 ;  /* 0x00000008ff307803 */ /* 0x000fe40000000000 */
[----:B------:R-:W-:Y:S02]  /*0400*/  @!P6 SEL R31, R31, R23, P1 ;  /* 0x000000171f1fe207 */ /* 0x000fe40000800000 */
[C---:B------:R-:W-:Y:S01]  /*0410*/  FSETP.NAN.AND P1, PT, R29.reuse, R29, PT ;  /* 0x0000001d1d00720b */ /* 0x040fe20003f28000 */
[C---:B------:R-:W-:Y:S02]  /*0420*/  VIADD R36, R18.reuse, 0x12c0 ;  /* 0x000012c012247836 */ /* 0x040fe40000000000 */
[----:B------:R-:W-:Y:S01]  /*0430*/  VIADD R34, R18, 0x2080 ;  /* 0x0000208012227836 */ /* 0x000fe20000000000 */
[----:B------:R-:W-:Y:S02]  /*0440*/  @!P5 SEL R29, R29, R21, P1 ;  /* 0x000000151d1dd207 */ /* 0x000fe40000800000 */
[----:B------:R-:W-:-:S02]  /*0450*/  FSETP.NAN.AND P1, PT, R30, R30, PT ;  /* 0x0000001e1e00720b */ /* 0x000fc40003f28000 */
[----:B------:R-:W-:Y:S02]  /*0460*/  @!P3 SEL R28, R28, R20, P2 ;  /* 0x000000141c1cb207 */ /* 0x000fe40001000000 */
[----:B------:R-:W-:Y:S02]  /*0470*/  CS2R R20, SRZ ;  /* 0x0000000000147805 */ /* 0x000fe4000001ff00 */
[----:B------:R-:W-:Y:S02]  /*0480*/  @!P4 SEL R30, R30, R22, P1 ;  /* 0x000000161e1ec207 */ /* 0x000fe40000800000 */
[----:B------:R-:W-:Y:S02]  /*0490*/  CS2R R22, SRZ ;  /* 0x0000000000167805 */ /* 0x000fe4000001ff00 */
[----:B----4-:R-:W-:Y:S02]  /*04a0*/  FSETP.GEU.AND P3, PT, R31, R27, PT ;  /* 0x0000001b1f00720b */ /* 0x010fe40003f6e000 */
[----:B------:R-:W-:-:S02]  /*04b0*/  FSETP.GEU.AND P2, PT, R30, R26, PT ;  /* 0x0000001a1e00720b */ /* 0x000fc40003f4e000 */
[----:B------:R-:W-:Y:S01]  /*04c0*/  FSETP.NAN.AND P1, PT, R27, R27, PT ;  /* 0x0000001b1b00720b */ /* 0x000fe20003f28000 */
[----:B------:R1:W2:Y:S01]  /*04d0*/  @P0 LDG.E.EL.128 R20, desc[UR6][R4.64] ;  /* 0x0000000604140981 */ /* 0x0002a2000c2e1d00 */
[----:B------:R-:W-:Y:S01]  /*04e0*/  P2R R56, PR, RZ, 0x4 ;  /* 0x00000004ff387803 */ /* 0x000fe20000000000 */
[----:B------:R-:W-:Y:S01]  /*04f0*/  VIADD R32, R18, 0x21c0 ;  /* 0x000021c012207836 */ /* 0x000fe20000000000 */
[----:B------:R-:W-:Y:S02]  /*0500*/  CS2R R6, SRZ ;  /* 0x0000000000067805 */ /* 0x000fe4000001ff00 */
[C---:B------:R-:W-:Y:S02]  /*0510*/  LOP3.LUT R17, R15.reuse, 0x4, RZ, 0xfc, !PT ;  /* 0x000000040f117812 */ /* 0x040fe400078efcff */
[----:B------:R-:W-:Y:S02]  /*0520*/  LOP3.LUT R35, R15, 0xc, RZ, 0xfc, !PT ;  /* 0x0000000c0f237812 */ /* 0x000fe400078efcff */
[----:B------:R-:W-:-:S02]  /*0530*/  @P3 SEL R27, R27, R31, P1 ;  /* 0x0000001f1b1b3207 */ /* 0x000fc40000800000 */
[C---:B------:R-:W-:Y:S02]  /*0540*/  FSETP.NAN.AND P1, PT, R26.reuse, R26, PT ;  /* 0x0000001a1a00720b */ /* 0x040fe40003f28000 */
[----:B------:R-:W-:Y:S02]  /*0550*/  P2R R53, PR, RZ, 0x10 ;  /* 0x00000010ff357803 */ /* 0x000fe40000000000 */
[----:B------:R-:W-:Y:S02]  /*0560*/  @P2 SEL R26, R26, R30, P1 ;  /* 0x0000001e1a1a2207 */ /* 0x000fe40000800000 */
[-C--:B------:R-:W-:Y:S02]  /*0570*/  FSETP.GEU.AND P2, PT, R29, R25.reuse, PT ;  /* 0x000000191d00720b */ /* 0x080fe40003f4e000 */
[----:B------:R-:W-:Y:S02]  /*0580*/  FSETP.NAN.AND P1, PT, R25, R25, PT ;  /* 0x000000191900720b */ /* 0x000fe40003f28000 */
[----:B------:R-:W-:-:S02]  /*0590*/  P2R R58, PR, RZ, 0x4 ;  /* 0x00000004ff3a7803 */ /* 0x000fc40000000000 */
[----:B------:R-:W-:Y:S02]  /*05a0*/  P2R R57, PR, RZ, 0x8 ;  /* 0x00000008ff397803 */ /* 0x000fe40000000000 */
[----:B------:R-:W-:Y:S02]  /*05b0*/  P2R R43, PR, RZ, 0x20 ;  /* 0x00000020ff2b7803 */ /* 0x000fe40000000000 */
[----:B------:R-:W-:-:S03]  /*05c0*/  P2R R49, PR, RZ, 0x40 ;  /* 0x00000040ff317803 */ /* 0x000fc60000000000 */
[----:B------:R-:W-:Y:S02]  /*05d0*/  @P2 SEL R25, R25, R29, P1 ;  /* 0x0000001d19192207 */ /* 0x000fe40000800000 */
[-C--:B------:R-:W-:Y:S02]  /*05e0*/  FSETP.GEU.AND P2, PT, R28, R24.reuse, PT ;  /* 0x000000181c00720b */ /* 0x080fe40003f4e000 */
[----:B------:R-:W-:Y:S02]  /*05f0*/  FSETP.NAN.AND P1, PT, R24, R24, PT ;  /* 0x000000181800720b */ /* 0x000fe40003f28000 */
[----:B------:R-:W-:-:S09]  /*0600*/  P2R R55, PR, RZ, 0x4 ;  /* 0x00000004ff377803 */ /* 0x000fd20000000000 */
[----:B------:R-:W-:-:S04]  /*0610*/  @P2 SEL R24, R24, R28, P1 ;  /* 0x0000001c18182207 */ /* 0x000fc80000800000 */
[-C--:B---3--:R-:W-:Y:S02]  /*0620*/  FSETP.GEU.AND P2, PT, R24, R8.reuse, PT ;  /* 0x000000081800720b */ /* 0x088fe40003f4e000 */
[----:B------:R-:W-:Y:S02]  /*0630*/  FSETP.NAN.AND P1, PT, R8, R8, PT ;  /* 0x000000080800720b */ /* 0x000fe40003f28000 */
[----:B------:R-:W-:-:S09]  /*0640*/  P2R R52, PR, RZ, 0x4 ;  /* 0x00000004ff347803 */ /* 0x000fd20000000000 */
[----:B------:R-:W-:Y:S02]  /*0650*/  @P2 SEL R8, R8, R24, P1 ;  /* 0x0000001808082207 */ /* 0x000fe40000800000 */
[-C--:B------:R-:W-:Y:S02]  /*0660*/  FSETP.GEU.AND P2, PT, R25, R9.reuse, PT ;  /* 0x000000091900720b */ /* 0x080fe40003f4e000 */
        /* <DEDUP_REMOVED lines=10> */
[----:B------:R-:W-:Y:S01]  /*0710*/  @P2 SEL R11, R11, R27, P1 ;  /* 0x0000001b0b0b2207 */ /* 0x000fe20000800000 */
[----:B-1----:R-:W-:-:S04]  /*0720*/  IMAD.IADD R5, R15, 0x1, R36 ;  /* 0x000000010f057824 */ /* 0x002fc800078e0224 */
[----:B------:R-:W-:-:S04]  /*0730*/  IMAD R5, R16, 0x2080, R5 ;  /* 0x0000208010057824 */ /* 0x000fc800078e0205 */
[----:B------:R-:W-:Y:S01]  /*0740*/  IMAD.WIDE R4, R5, 0x4, R2 ;  /* 0x0000000405047825 */ /* 0x000fe200078e0202 */
[-C--:B--2---:R-:W-:Y:S02]  /*0750*/  FSETP.GEU.AND P2, PT, R11, R23.reuse, PT ;  /* 0x000000170b00720b */ /* 0x084fe40003f4e000 */
        /* <DEDUP_REMOVED lines=13> */
[----:B------:R-:W-:-:S09]  /*0830*/  CS2R R10, SRZ ;  /* 0x00000000000a7805 */ /* 0x000fd2000001ff00 */
[----:B------:R-:W-:Y:S02]  /*0840*/  @P2 SEL R20, R20, R8, P1 ;  /* 0x0000000814142207 */ /* 0x000fe40000800000 */
[----:B------:R-:W-:-:S06]  /*0850*/  CS2R R8, SRZ ;  /* 0x0000000000087805 */ /* 0x000fcc000001ff00 */
[----:B------:R1:W2:Y:S01]  /*0860*/  @P0 LDG.E.EL.128 R8, desc[UR6][R4.64] ;  /* 0x0000000604080981 */ /* 0x0002a2000c2e1d00 */
[----:B------:R-:W-:Y:S01]  /*0870*/  P2R R59, PR, RZ, 0x4 ;  /* 0x00000004ff3b7803 */ /* 0x000fe20000000000 */
        /* <DEDUP_REMOVED lines=22> */
[----:B-1----:R-:W-:Y:S01]  /*09e0*/  IMAD.IADD R5, R15, 0x1, R32 ;  /* 0x000000010f057824 */ /* 0x002fe200078e0220 */
        /* <DEDUP_REMOVED lines=12> */
[-C--:B------:R-:W-:Y:S01]  /*0ab0*/  FSETP.GEU.AND P2, PT, R8, R20.reuse, PT ;  /* 0x000000140800720b */ /* 0x080fe20003f4e000 */
[----:B------:R-:W-:Y:S01]  /*0ac0*/  IMAD R9, R16, 0x2080, R5 ;  /* 0x0000208010097824 */ /* 0x000fe200078e0205 */
[----:B------:R-:W-:Y:S02]  /*0ad0*/  FSETP.NAN.AND P1, PT, R20, R20, PT ;  /* 0x000000141400720b */ /* 0x000fe40003f28000 */
[----:B------:R-:W-:-:S09]  /*0ae0*/  CS2R R4, SRZ ;  /* 0x0000000000047805 */ /* 0x000fd2000001ff00 */
[----:B------:R-:W-:Y:S01]  /*0af0*/  @P2 SEL R20, R20, R8, P1 ;  /* 0x0000000814142207 */ /* 0x000fe20000800000 */
[----:B------:R-:W-:-:S05]  /*0b00*/  IMAD.WIDE R8, R9, 0x4, R2 ;  /* 0x0000000409087825 */ /* 0x000fca00078e0202 */
[----:B------:R1:W2:Y:S01]  /*0b10*/  @P0 LDG.E.EL.128 R4, desc[UR6][R8.64] ;  /* 0x0000000608040981 */ /* 0x0002a2000c2e1d00 */
[----:B------:R-:W-:Y:S01]  /*0b20*/  P2R R68, PR, RZ, 0x4 ;  /* 0x00000004ff447803 */ /* 0x000fe20000000000 */
[C---:B------:R-:W-:Y:S02]  /*0b30*/  IMAD.IADD R11, R17.reuse, 0x1, R18 ;  /* 0x00000001110b7824 */ /* 0x040fe400078e0212 */
[----:B------:R-:W-:Y:S01]  /*0b40*/  IMAD.IADD R19, R17, 0x1, R44 ;  /* 0x0000000111137824 */ /* 0x000fe200078e022c */
[----:B------:R-:W-:-:S03]  /*0b50*/  CS2R R24, SRZ ;  /* 0x0000000000187805 */ /* 0x000fc6000001ff00 */
[----:B------:R-:W-:Y:S01]  /*0b60*/  IMAD R19, R16, 0x2080, R19 ;  /* 0x0000208010137824 */ /* 0x000fe200078e0213 */
[----:B------:R-:W-:Y:S02]  /*0b70*/  CS2R R26, SRZ ;  /* 0x00000000001a7805 */ /* 0x000fe4000001ff00 */
[----:B-1----:R-:W-:Y:S02]  /*0b80*/  CS2R R8, SRZ ;  /* 0x0000000000087805 */ /* 0x002fe4000001ff00 */
        /* <DEDUP_REMOVED lines=15> */
[----:B------:R-:W-:Y:S01]  /*0c80*/  CS2R R10, SRZ ;  /* 0x00000000000a7805 */ /* 0x000fe2000001ff00 */
[----:B------:R-:W-:-:S05]  /*0c90*/  IMAD.WIDE R20, R21, 0x4, R2 ;  /* 0x0000000415147825 */ /* 0x000fca00078e0202 */
[----:B------:R1:W2:Y:S03]  /*0ca0*/  @P0 LDG.E.EL.128 R24, desc[UR6][R20.64] ;  /* 0x0000000614180981 */ /* 0x0002a6000c2e1d00 */
[----:B------:R-:W-:Y:S01]  /*0cb0*/  @P2 SEL R7, R7, R23, P1 ;  /* 0x0000001707072207 */ /* 0x000fe20000800000 */
[----:B------:R-:W-:-:S05]  /*0cc0*/  IMAD.WIDE R22, R19, 0x4, R2 ;  /* 0x0000000413167825 */ /* 0x000fca00078e0202 */
[----:B------:R3:W2:Y:S01]  /*0cd0*/  @P0 LDG.E.EL.128 R8, desc[UR6][R22.64] ;  /* 0x0000000616080981 */ /* 0x0006a2000c2e1d00 */
[----:B------:R-:W-:Y:S01]  /*0ce0*/  P2R R71, PR, RZ, 0x4 ;  /* 0x00000004ff477803 */ /* 0x000fe20000000000 */
[----:B------:R-:W-:Y:S01]  /*0cf0*/  IMAD.IADD R19, R17, 0x1, R40 ;  /* 0x0000000111137824 */ /* 0x000fe200078e0228 */
[----:B-1----:R-:W-:-:S03]  /*0d00*/  CS2R R20, SRZ ;  /* 0x0000000000147805 */ /* 0x002fc6000001ff00 */
[----:B------:R-:W-:Y:S01]  /*0d10*/  IMAD R19, R16, 0x2080, R19 ;  /* 0x0000208010137824 */ /* 0x000fe200078e0213 */
[----:B---3--:R-:W-:Y:S02]  /*0d20*/  CS2R R22, SRZ ;  /* 0x0000000000167805 */ /* 0x008fe4000001ff00 */
[C---:B--2---:R-:W-:Y:S02]  /*0d30*/  FSETP.GT.AND P2, PT, R8.reuse, R24, PT ;  /* 0x000000180800720b */ /* 0x044fe40003f44000 */
[----:B------:R-:W-:Y:S02]  /*0d40*/  FSETP.NAN.AND P1, PT, R8, R8, PT ;  /* 0x000000080800720b */ /* 0x000fe40003f28000 */
[----:B------:R-:W-:-:S09]  /*0d50*/  P2R R75, PR, RZ, 0x4 ;  /* 0x00000004ff4b7803 */ /* 0x000fd20000000000 */
[----:B------:R-:W-:Y:S02]  /*0d60*/  @!P2 SEL R8, R8, R24, P1 ;  /* 0x000000180808a207 */ /* 0x000fe40000800000 */
[C---:B------:R-:W-:Y:S02]  /*0d70*/  FSETP.GT.AND P2, PT, R9.reuse, R25, PT ;  /* 0x000000190900720b */ /* 0x040fe40003f44000 */
[----:B------:R-:W-:-:S11]  /*0d80*/  FSETP.NAN.AND P1, PT, R9, R9, PT ;  /* 0x000000090900720b */ /* 0x000fd60003f28000 */
[----:B------:R-:W-:Y:S01]  /*0d90*/  @!P2 SEL R9, R9, R25, P1 ;  /* 0x000000190909a207 */ /* 0x000fe20000800000 */
[----:B------:R-:W-:-:S05]  /*0da0*/  IMAD.WIDE R24, R19, 0x4, R2 ;  /* 0x0000000413187825 */ /* 0x000fca00078e0202 */
[----:B------:R-:W2:Y:S01]  /*0db0*/  @P0 LDG.E.EL.128 R20, desc[UR6][R24.64] ;  /* 0x0000000618140981 */ /* 0x000ea2000c2e1d00 */
[----:B------:R-:W-:Y:S02]  /*0dc0*/  P2R R76, PR, RZ, 0x4 ;  /* 0x00000004ff4c7803 */ /* 0x000fe40000000000 */
[C---:B------:R-:W-:Y:S02]  /*0dd0*/  FSETP.GT.AND P2, PT, R10.reuse, R26, PT ;  /* 0x0000001a0a00720b */ /* 0x040fe40003f44000 */
[----:B------:R-:W-:Y:S02]  /*0de0*/  FSETP.NAN.AND P1, PT, R10, R10, PT ;  /* 0x0000000a0a00720b */ /* 0x000fe40003f28000 */
[----:B------:R-:W-:-:S09]  /*0df0*/  P2R R77, PR, RZ, 0x4 ;  /* 0x00000004ff4d7803 */ /* 0x000fd20000000000 */
[----:B------:R-:W-:Y:S02]  /*0e00*/  @!P2 SEL R10, R10, R26, P1 ;  /* 0x0000001a0a0aa207 */ /* 0x000fe40000800000 */
[C---:B------:R-:W-:Y:S02]  /*0e10*/  FSETP.GT.AND P2, PT, R11.reuse, R27, PT ;  /* 0x0000001b0b00720b */ /* 0x040fe40003f44000 */
[----:B------:R-:W-:Y:S02]  /*0e20*/  FSETP.NAN.AND P1, PT, R11, R11, PT ;  /* 0x0000000b0b00720b */ /* 0x000fe40003f28000 */
[----:B------:R-:W-:-:S09]  /*0e30*/  P2R R78, PR, RZ, 0x4 ;  /* 0x00000004ff4e7803 */ /* 0x000fd20000000000 */
[----:B------:R-:W-:-:S04]  /*0e40*/  @!P2 SEL R11, R11, R27, P1 ;  /* 0x0000001b0b0ba207 */ /* 0x000fc80000800000 */
        /* <DEDUP_REMOVED lines=13> */
[----:B------:R-:W-:Y:S01]  /*0f20*/  IMAD.IADD R9, R17, 0x1, R42 ;  /* 0x0000000111097824 */ /* 0x000fe200078e022a */
[----:B------:R-:W-:-:S03]  /*0f30*/  FSETP.NAN.AND P1, PT, R20, R20, PT ;  /* 0x000000141400720b */ /* 0x000fc60003f28000 */
[----:B------:R-:W-:Y:S01]  /*0f40*/  IMAD R25, R16, 0x2080, R9 ;  /* 0x0000208010197824 */ /* 0x000fe200078e0209 */
[----:B------:R-:W-:-:S03]  /*0f50*/  CS2R R10, SRZ ;  /* 0x00000000000a7805 */ /* 0x000fc6000001ff00 */
[----:B------:R-:W-:-:S04]  /*0f60*/  IMAD.WIDE R24, R25, 0x4, R2 ;  /* 0x0000000419187825 */ /* 0x000fc800078e0202 */
[----:B------:R-:W-:Y:S02]  /*0f70*/  @P2 SEL R20, R20, R8, P1 ;  /* 0x0000000814142207 */ /* 0x000fe40000800000 */
[----:B------:R-:W-:-:S06]  /*0f80*/  CS2R R8, SRZ ;  /* 0x0000000000087805 */ /* 0x000fcc000001ff00 */
[----:B------:R1:W2:Y:S01]  /*0f90*/  @P0 LDG.E.EL.128 R8, desc[UR6][R24.64] ;  /* 0x0000000618080981 */ /* 0x0002a2000c2e1d00 */
[----:B------:R-:W-:Y:S01]  /*0fa0*/  P2R R80, PR, RZ, 0x4 ;  /* 0x00000004ff507803 */ /* 0x000fe20000000000 */
[----:B------:R-:W-:-:S04]  /*0fb0*/  IMAD.IADD R19, R17, 0x1, R38 ;  /* 0x0000000111137824 */ /* 0x000fc800078e0226 */
[----:B------:R-:W-:-:S04]  /*0fc0*/  IMAD R19, R16, 0x2080, R19 ;  /* 0x0000208010137824 */ /* 0x000fc800078e0213 */
[----:B-1----:R-:W-:Y:S01]  /*0fd0*/  IMAD.WIDE R24, R19, 0x4, R2 ;  /* 0x0000000413187825 */ /* 0x002fe200078e0202 */
        /* <DEDUP_REMOVED lines=17> */
[----:B------:R-:W2:Y:S01]  /*10f0*/  @P0 LDG.E.EL.128 R20, desc[UR6][R24.64] ;  /* 0x0000000618140981 */ /* 0x000ea2000c2e1d00 */
[----:B------:R-:W-:Y:S02]  /*1100*/  P2R R86, PR, RZ, 0x4 ;  /* 0x00000004ff567803 */ /* 0x000fe40000000000 */
        /* <DEDUP_REMOVED lines=65> */
[----:B------:R-:W-:Y:S02]  /*1520*/  P2R R98, PR, RZ, 0x4 ;  /* 0x00000004ff627803 */ /* 0x000fe40000000000 */
[----:B------:R-:W-:-:S05]  /*1530*/  LOP3.LUT R19, R15, 0x8, RZ, 0xfc, !PT ;  /* 0x000000080f137812 */ /* 0x000fca00078efcff */
[----:B------:R-:W-:Y:S01]  /*1540*/  IMAD.IADD R31, R19, 0x1, R44 ;  /* 0x00000001131f7824 */ /* 0x000fe200078e022c */
[----:B------:R-:W-:-:S03]  /*1550*/  CS2R R26, SRZ ;  /* 0x00000000001a7805 */ /* 0x000fc6000001ff00 */
[----:B------:R-:W-:Y:S01]  /*1560*/  IMAD R31, R16, 0x2080, R31 ;  /* 0x00002080101f7824 */ /* 0x000fe200078e021f */
[----:B-1----:R-:W-:-:S03]  /*1570*/  CS2R R24, SRZ ;  /* 0x0000000000187805 */ /* 0x002fc6000001ff00 */
        /* <DEDUP_REMOVED lines=16> */
[----:B------:R-:W-:Y:S01]  /*1680*/  @P2 SEL R11, R11, R23, P1 ;  /* 0x000000170b0b2207 */ /* 0x000fe20000800000 */
[----:B------:R-:W-:-:S04]  /*1690*/  IMAD.IADD R23, R19, 0x1, R18 ;  /* 0x0000000113177824 */ /* 0x000fc800078e0212 */
[----:B------:R-:W-:Y:S01]  /*16a0*/  IMAD R29, R16, 0x2080, R23 ;  /* 0x00002080101d7824 */ /* 0x000fe200078e0217 */
[----:B------:R-:W-:-:S03]  /*16b0*/  CS2R R22, SRZ ;  /* 0x0000000000167805 */ /* 0x000fc6000001ff00 */
[----:B------:R-:W-:-:S03]  /*16c0*/  IMAD.WIDE R28, R29, 0x4, R2 ;  /* 0x000000041d1c7825 */ /* 0x000fc600078e0202 */
[----:B------:R-:W2:Y:S04]  /*16d0*/  @P0 LDG.E.EL.128 R20, desc[UR6][R30.64] ;  /* 0x000000061e140981 */ /* 0x000ea8000c2e1d00 */
[----:B------:R-:W2:Y:S01]  /*16e0*/  @P0 LDG.E.EL.128 R24, desc[UR6][R28.64] ;  /* 0x000000061c180981 */ /* 0x000ea2000c2e1d00 */
[----:B------:R-:W-:Y:S02]  /*16f0*/  P2R R102, PR, RZ, 0x4 ;  /* 0x00000004ff667803 */ /* 0x000fe40000000000 */
[C---:B--2---:R-:W-:Y:S02]  /*1700*/  FSETP.GT.AND P2, PT, R20.reuse, R24, PT ;  /* 0x000000181400720b */ /* 0x044fe40003f44000 */
[----:B------:R-:W-:Y:S02]  /*1710*/  FSETP.NAN.AND P1, PT, R20, R20, PT ;  /* 0x000000141400720b */ /* 0x000fe40003f28000 */
[----:B------:R-:W-:-:S09]  /*1720*/  P2R R123, PR, RZ, 0x4 ;  /* 0x00000004ff7b7803 */ /* 0x000fd20000000000 */
[----:B------:R-:W-:Y:S02]  /*1730*/  @!P2 SEL R20, R20, R24, P1 ;  /* 0x000000181414a207 */ /* 0x000fe40000800000 */
[C---:B------:R-:W-:Y:S02]  /*1740*/  FSETP.GT.AND P2, PT, R21.reuse, R25, PT ;  /* 0x000000191500720b */ /* 0x040fe40003f44000 */
[----:B------:R-:W-:Y:S02]  /*1750*/  FSETP.NAN.AND P1, PT, R21, R21, PT ;  /* 0x000000151500720b */ /* 0x000fe40003f28000 */
[----:B------:R-:W-:-:S09]  /*1760*/  P2R R126, PR, RZ, 0x4 ;  /* 0x00000004ff7e7803 */ /* 0x000fd20000000000 */
[----:B------:R-:W-:Y:S02]  /*1770*/  @!P2 SEL R21, R21, R25, P1 ;  /* 0x000000191515a207 */ /* 0x000fe40000800000 */
[C---:B------:R-:W-:Y:S02]  /*1780*/  FSETP.GT.AND P2, PT, R22.reuse, R26, PT ;  /* 0x0000001a1600720b */ /* 0x040fe40003f44000 */
[----:B------:R-:W-:Y:S02]  /*1790*/  FSETP.NAN.AND P1, PT, R22, R22, PT ;  /* 0x000000161600720b */ /* 0x000fe40003f28000 */
[----:B------:R-:W-:Y:S01]  /*17a0*/  P2R R127, PR, RZ, 0x4 ;  /* 0x00000004ff7f7803 */ /* 0x000fe20000000000 */
[----:B------:R-:W-:-:S08]  /*17b0*/  IMAD.IADD R25, R19, 0x1, R40 ;  /* 0x0000000113197824 */ /* 0x000fd000078e0228 */
[----:B------:R-:W-:Y:S02]  /*17c0*/  @!P2 SEL R22, R22, R26, P1 ;  /* 0x0000001a1616a207 */ /* 0x000fe40000800000 */
[C---:B------:R-:W-:Y:S02]  /*17d0*/  FSETP.GT.AND P2, PT, R23.reuse, R27, PT ;  /* 0x0000001b1700720b */ /* 0x040fe40003f44000 */
[----:B------:R-:W-:Y:S01]  /*17e0*/  FSETP.NAN.AND P1, PT, R23, R23, PT ;  /* 0x000000171700720b */ /* 0x000fe20003f28000 */
[----:B------:R-:W-:Y:S01]  /*17f0*/  IMAD R29, R16, 0x2080, R25 ;  /* 0x00002080101d7824 */ /* 0x000fe200078e0219 */
[----:B------:R-:W-:-:S03]  /*1800*/  CS2R R24, SRZ ;  /* 0x0000000000187805 */ /* 0x000fc6000001ff00 */
[----:B------:R-:W-:-:S06]  /*1810*/  IMAD.WIDE R28, R29, 0x4, R2 ;  /* 0x000000041d1c7825 */ /* 0x000fcc00078e0202 */
[----:B------:R-:W-:Y:S02]  /*1820*/  @!P2 SEL R23, R23, R27, P1 ;  /* 0x0000001b1717a207 */ /* 0x000fe40000800000 */
        /* <DEDUP_REMOVED lines=35> */
[----:B------:R-:W-:Y:S01]  /*1a60*/  P2R R110, PR, RZ, 0x4 ;  /* 0x00000004ff6e7803 */ /* 0x000fe20000000000 */
[----:B------:R-:W-:-:S08]  /*1a70*/  IMAD.IADD R25, R19, 0x1, R38 ;  /* 0x0000000113197824 */ /* 0x000fd000078e0226 */
[----:B------:R-:W-:Y:S02]  /*1a80*/  @P2 SEL R22, R22, R26, P1 ;  /* 0x0000001a16162207 */ /* 0x000fe40000800000 */
[-C--:B------:R-:W-:Y:S02]  /*1a90*/  FSETP.GEU.AND P2, PT, R27, R23.reuse, PT ;  /* 0x000000171b00720b */ /* 0x080fe40003f4e000 */
[----:B------:R-:W-:Y:S01]  /*1aa0*/  FSETP.NAN.AND P1, PT, R23, R23, PT ;  /* 0x000000171700720b */ /* 0x000fe20003f28000 */
[----:B------:R-:W-:Y:S01]  /*1ab0*/  IMAD R29, R16, 0x2080, R25 ;  /* 0x00002080101d7824 */ /* 0x000fe200078e0219 */
[----:B------:R-:W-:-:S03]  /*1ac0*/  CS2R R24, SRZ ;  /* 0x0000000000187805 */ /* 0x000fc6000001ff00 */
[----:B------:R-:W-:-:S06]  /*1ad0*/  IMAD.WIDE R28, R29, 0x4, R2 ;  /* 0x000000041d1c7825 */ /* 0x000fcc00078e0202 */
        /* <DEDUP_REMOVED lines=229> */
[----:B------:R-:W-:Y:S01]  /*2930*/  P2R R46, PR, RZ, 0x4 ;  /* 0x00000004ff2e7803 */ /* 0x000fe20000000000 */
[----:B------:R-:W-:Y:S01]  /*2940*/  VIADD R34, R18, 0x2300 ;  /* 0x0000230012227836 */ /* 0x000fe20000000000 */
[-C--:B--2---:R-:W-:Y:S02]  /*2950*/  FSETP.GEU.AND P2, PT, R28, R24.reuse, PT ;  /* 0x000000181c00720b */ /* 0x084fe40003f4e000 */
[----:B------:R-:W-:-:S11]  /*2960*/  FSETP.NAN.AND P1, PT, R24, R24, PT ;  /* 0x000000181800720b */ /* 0x000fd60003f28000 */
[----:B------:R-:W-:Y:S02]  /*2970*/  @P2 SEL R24, R24, R28, P1 ;  /* 0x0000001c18182207 */ /* 0x000fe40000800000 */
[-C--:B------:R-:W-:Y:S02]  /*2980*/  FSETP.GEU.AND P1, PT, R29, R25.reuse, PT ;  /* 0x000000191d00720b */ /* 0x080fe40003f2e000 */
[----:B------:R-:W-:Y:S02]  /*2990*/  FSETP.NAN.AND P3, PT, R25, R25, PT ;  /* 0x000000191900720b */ /* 0x000fe40003f68000 */
[----:B------:R-:W-:Y:S02]  /*29a0*/  FSETP.GEU.AND P4, PT, R30, R26, PT ;  /* 0x0000001a1e00720b */ /* 0x000fe40003f8e000 */
[----:B------:R-:W-:-:S07]  /*29b0*/  P2R R41, PR, RZ, 0x2 ;  /* 0x00000002ff297803 */ /* 0x000fce0000000000 */
[----:B------:R-:W-:Y:S02]  /*29c0*/  @P1 SEL R25, R25, R29, P3 ;  /* 0x0000001d19191207 */ /* 0x000fe40001800000 */
[----:B------:R-:W-:Y:S02]  /*29d0*/  FSETP.GEU.AND P1, PT, R31, R27, PT ;  /* 0x0000001b1f00720b */ /* 0x000fe40003f2e000 */
[----:B------:R-:W-:Y:S01]  /*29e0*/  FSETP.NAN.AND P3, PT, R26, R26, PT ;  /* 0x0000001a1a00720b */ /* 0x000fe20003f68000 */
[----:B------:R-:W-:-:S03]  /*29f0*/  IMAD.IADD R29, R15, 0x1, R34 ;  /* 0x000000010f1d7824 */ /* 0x000fc600078e0222 */
[----:B------:R-:W-:Y:S02]  /*2a00*/  @P4 SEL R26, R26, R30, P3 ;  /* 0x0000001e1a1a4207 */ /* 0x000fe40001800000 */
[----:B------:R-:W-:Y:S01]  /*2a10*/  FSETP.NAN.AND P3, PT, R27, R27, PT ;  /* 0x0000001b1b00720b */ /* 0x000fe20003f68000 */
[----:B------:R-:W-:Y:S01]  /*2a20*/  IMAD R33, R16, 0x2080, R29 ;  /* 0x0000208010217824 */ /* 0x000fe200078e021d */
[----:B------:R-:W-:-:S03]  /*2a30*/  CS2R R28, SRZ ;  /* 0x00000000001c7805 */ /* 0x000fc6000001ff00 */
[----:B------:R-:W-:Y:S02]  /*2a40*/  @P1 SEL R27, R27, R31, P3 ;  /* 0x0000001f1b1b1207 */ /* 0x000fe40001800000 */
[----:B------:R-:W-:Y:S01]  /*2a50*/  CS2R R30, SRZ ;  /* 0x00000000001e7805 */ /* 0x000fe2000001ff00 */
[----:B------:R-:W-:-:S05]  /*2a60*/  IMAD.WIDE R32, R33, 0x4, R2 ;  /* 0x0000000421207825 */ /* 0x000fca00078e0202 */
        /* <DEDUP_REMOVED lines=23> */
[----:B------:R-:W-:Y:S01]  /*2be0*/  P2R R141, PR, RZ, 0x2 ;  /* 0x00000002ff8d7803 */ /* 0x000fe20000000000 */
[----:B------:R-:W-:-:S04]  /*2bf0*/  IMAD.IADD R19, R19, 0x1, R34 ;  /* 0x0000000113137824 */ /* 0x000fc800078e0222 */
[----:B------:R-:W-:-:S04]  /*2c00*/  IMAD R19, R16, 0x2080, R19 ;  /* 0x0000208010137824 */ /* 0x000fc800078e0213 */
[----:B------:R-:W-:-:S04]  /*2c10*/  IMAD.WIDE R18, R19, 0x4, R2 ;  /* 0x0000000413127825 */ /* 0x000fc800078e0202 */
[----:B------:R-:W-:-:S04]  /*2c20*/  IMAD.IADD R35, R35, 0x1, R34 ;  /* 0x0000000123237824 */ /* 0x000fc800078e0222 */
[----:B------:R-:W-:Y:S01]  /*2c30*/  IMAD R35, R16, 0x2080, R35 ;  /* 0x0000208010237824 */ /* 0x000fe200078e0223 */
[----:B------:R-:W-:-:S03]  /*2c40*/  CS2R R16, SRZ ;  /* 0x0000000000107805 */ /* 0x000fc6000001ff00 */
        /* <DEDUP_REMOVED lines=18> */
[----:B------:R1:W2:Y:S02]  /*2d70*/  @P0 LDG.E.EL.128 R8, desc[UR6][R18.64] ;  /* 0x0000000612080981 */ /* 0x0002a4000c2e1d00 */
[----:B-1----:R-:W-:-:S06]  /*2d80*/  CS2R R18, SRZ ;  /* 0x0000000000127805 */ /* 0x002fcc000001ff00 */
[----:B------:R-:W3:Y:S01]  /*2d90*/  @P0 LDG.E.EL.128 R16, desc[UR6][R2.64] ;  /* 0x0000000602100981 */ /* 0x000ee2000c2e1d00 */
[----:B------:R-:W-:Y:S02]  /*2da0*/  P2R R152, PR, RZ, 0x2 ;  /* 0x00000002ff987803 */ /* 0x000fe40000000000 */
        /* <DEDUP_REMOVED lines=17> */
[----:B------:R-:W-:-:S04]  /*2ec0*/  ISETP.NE.AND P1, PT, R130, RZ, PT ;  /* 0x000000ff8200720c */ /* 0x000fc80003f25270 */
[----:B------:R-:W-:Y:S02]  /*2ed0*/  P2R R165, PR, RZ, 0x2 ;  /* 0x00000002ffa57803 */ /* 0x000fe40000000000 */
        /* <DEDUP_REMOVED lines=22> */
[----:B------:R-:W-:Y:S02]  /*3040*/  ISETP.NE.AND P1, PT, R126, RZ, PT ;  /* 0x000000ff7e00720c */ /* 0x000fe40003f25270 */
[----:B---3--:R-:W-:Y:S02]  /*3050*/  FSETP.GEU.AND P3, PT, R24, R16, PT ;  /* 0x000000101800720b */ /* 0x008fe40003f6e000 */
[----:B------:R-:W-:Y:S02]  /*3060*/  P2R R58, PR, RZ, 0x2 ;  /* 0x00000002ff3a7803 */ /* 0x000fe40000000000 */
[----:B------:R-:W-:-:S04]  /*3070*/  ISETP.NE.AND P1, PT, R127, RZ, PT ;  /* 0x000000ff7f00720c */ /* 0x000fc80003f25270 */
[----:B------:R-:W-:Y:S02]  /*3080*/  P2R R57, PR, RZ, 0x2 ;  /* 0x00000002ff397803 */ /* 0x000fe40000000000 */
[----:B------:R-:W-:Y:S02]  /*3090*/  ISETP.NE.AND P1, PT, R129, RZ, PT ;  /* 0x000000ff8100720c */ /* 0x000fe40003f25270 */
[C---:B------:R-:W-:Y:S02]  /*30a0*/  FSETP.NAN.AND P4, PT, R16.reuse, R16, PT ;  /* 0x000000101000720b */ /* 0x040fe40003f88000 */
[----:B------:R-:W-:Y:S02]  /*30b0*/  P2R R56, PR, RZ, 0x2 ;  /* 0x00000002ff387803 */ /* 0x000fe40000000000 */
[----:B------:R-:W-:Y:S02]  /*30c0*/  ISETP.NE.AND P1, PT, R75, RZ, PT ;  /* 0x000000ff4b00720c */ /* 0x000fe40003f25270 */
[----:B------:R-:W-:-:S02]  /*30d0*/  @P3 SEL R16, R16, R24, P4 ;  /* 0x0000001810103207 */ /* 0x000fc40002000000 */
[----:B------:R-:W-:Y:S02]  /*30e0*/  FSETP.GEU.AND P4, PT, R25, R17, PT ;  /* 0x000000111900720b */ /* 0x000fe40003f8e000 */
        /* <DEDUP_REMOVED lines=8> */
[-C--:B------:R-:W-:Y:S02]  /*3170*/  FSETP.GEU.AND P5, PT, R26, R18.reuse, PT ;  /* 0x000000121a00720b */ /* 0x080fe40003fae000 */
[----:B------:R-:W-:Y:S02]  /*3180*/  P2R R32, PR, RZ, 0x2 ;  /* 0x00000002ff207803 */ /* 0x000fe40000000000 */
[----:B------:R-:W-:Y:S02]  /*3190*/  ISETP.NE.AND P1, PT, R48, RZ, PT ;  /* 0x000000ff3000720c */ /* 0x000fe40003f25270 */
[----:B------:R-:W-:Y:S02]  /*31a0*/  FSETP.NAN.AND P6, PT, R18, R18, PT ;  /* 0x000000121200720b */ /* 0x000fe40003fc8000 */
[----:B------:R-:W-:Y:S02]  /*31b0*/  P2R R23, PR, RZ, 0x2 ;  /* 0x00000002ff177803 */ /* 0x000fe40000000000 */
[----:B------:R-:W-:-:S03]  /*31c0*/  ISETP.NE.AND P1, PT, R43, RZ, PT ;  /* 0x000000ff2b00720c */ /* 0x000fc60003f25270 */
[----:B------:R-:W-:Y:S02]  /*31d0*/  @P5 SEL R18, R18, R26, P6 ;  /* 0x0000001a12125207 */ /* 0x000fe40003000000 */
[----:B------:R-:W-:Y:S02]  /*31e0*/  P2R R22, PR, RZ, 0x2 ;  /* 0x00000002ff167803 */ /* 0x000fe40000000000 */
[----:B------:R-:W-:Y:S02]  /*31f0*/  ISETP.NE.AND P1, PT, R53, RZ, PT ;  /* 0x000000ff3500720c */ /* 0x000fe40003f25270 */
[----:B------:R-:W-:Y:S02]  /*3200*/  FSETP.GEU.AND P6, PT, R27, R19, PT ;  /* 0x000000131b00720b */ /* 0x000fe40003fce000 */
[----:B------:R-:W-:Y:S02]  /*3210*/  P2R R21, PR, RZ, 0x2 ;  /* 0x00000002ff157803 */ /* 0x000fe40000000000 */
[----:B------:R-:W-:-:S04]  /*3220*/  ISETP.NE.AND P1, PT, R49, RZ, PT ;  /* 0x000000ff3100720c */ /* 0x000fc80003f25270 */
[----:B------:R-:W-:Y:S02]  /*3230*/  P2R R20, PR, RZ, 0x2 ;  /* 0x00000002ff147803 */ /* 0x000fe40000000000 */
[----:B------:R-:W-:-:S04]  /*3240*/  FSETP.NAN.AND P1, PT, R19, R19, PT ;  /* 0x000000131300720b */ /* 0x000fc80003f28000 */
[----:B------:R-:W-:Y:S02]  /*3250*/  @P6 SEL R19, R19, R27, P1 ;  /* 0x0000001b13136207 */ /* 0x000fe40000800000 */
[----:B------:R-:W-:-:S04]  /*3260*/  ISETP.NE.AND P1, PT, R20, RZ, PT ;  /* 0x000000ff1400720c */ /* 0x000fc80003f25270 */
[----:B------:R-:W-:Y:S02]  /*3270*/  SEL R2, RZ, 0x1, !P1 ;  /* 0x00000001ff027807 */ /* 0x000fe40004800000 */
        /* <DEDUP_REMOVED lines=10> */
[----:B------:R-:W-:Y:S02]  /*3320*/  ISETP.NE.AND P1, PT, R36, RZ, PT ;  /* 0x000000ff2400720c */ /* 0x000fe40003f25270 */
[----:B------:R-:W-:Y:S02]  /*3330*/  P2R R55, PR, RZ, 0x40 ;  /* 0x00000040ff377803 */ /* 0x000fe40000000000 */
[----:B------:R-:W-:Y:S02]  /*3340*/  ISETP.NE.AND P6, PT, R79, RZ, PT ;  /* 0x000000ff4f00720c */ /* 0x000fe40003fc5270 */
[----:B------:R-:W-:-:S04]  /*3350*/  SEL R24, RZ, 0x1, !P1 ;  /* 0x00000001ff187807 */ /* 0x000fc80004800000 */
[----:B------:R-:W-:Y:S02]  /*3360*/  SEL R24, R24, 0x2, P6 ;  /* 0x0000000218187807 */ /* 0x000fe40003000000 */
[----:B------:R-:W-:Y:S02]  /*3370*/  ISETP.NE.AND P6, PT, R88, RZ, PT ;  /* 0x000000ff5800720c */ /* 0x000fe40003fc5270 */
[----:B------:R-:W-:Y:S02]  /*3380*/  P2R R48, PR, RZ, 0x8 ;  /* 0x00000008ff307803 */ /* 0x000fe40000000000 */
[----:B------:R-:W-:Y:S02]  /*3390*/  ISETP.NE.AND P3, PT, R125, RZ, PT ;  /* 0x000000ff7d00720c */ /* 0x000fe40003f65270 */
[----:B------:R-:W-:Y:S02]  /*33a0*/  ISETP.NE.AND P1, PT, R37, RZ, PT ;  /* 0x000000ff2500720c */ /* 0x000fe40003f25270 */
[----:B------:R-:W-:-:S02]  /*33b0*/  P2R R125, PR, RZ, 0x40 ;  /* 0x00000040ff7d7803 */ /* 0x000fc40000000000 */
[----:B------:R-:W-:Y:S02]  /*33c0*/  ISETP.NE.AND P6, PT, R87, RZ, PT ;  /* 0x000000ff5700720c */ /* 0x000fe40003fc5270 */
[----:B------:R-:W-:Y:S02]  /*33d0*/  P2R R49, PR, RZ, 0x10 ;  /* 0x00000010ff317803 */ /* 0x000fe40000000000 */
[----:B------:R-:W-:Y:S02]  /*33e0*/  SEL R25, RZ, 0x1, !P1 ;  /* 0x00000001ff197807 */ /* 0x000fe40004800000 */
[----:B------:R-:W-:Y:S02]  /*33f0*/  ISETP.NE.AND P4, PT, R124, RZ, PT ;  /* 0x000000ff7c00720c */ /* 0x000fe40003f85270 */
[----:B------:R-:W-:Y:S02]  /*3400*/  ISETP.NE.AND P1, PT, R56, RZ, PT ;  /* 0x000000ff3800720c */ /* 0x000fe40003f25270 */
[----:B------:R-:W-:-:S02]  /*3410*/  P2R R124, PR, RZ, 0x40 ;  /* 0x00000040ff7c7803 */ /* 0x000fc40000000000 */
[----:B------:R-:W-:Y:S02]  /*3420*/  ISETP.NE.AND P6, PT, R59, RZ, PT ;  /* 0x000000ff3b00720c */ /* 0x000fe40003fc5270 */
[----:B------:R-:W-:Y:S02]  /*3430*/  SEL R26, RZ, 0x1, !P1 ;  /* 0x00000001ff1a7807 */ /* 0x000fe40004800000 */
[----:B------:R-:W-:Y:S02]  /*3440*/  ISETP.NE.AND P1, PT, R57, RZ, PT ;  /* 0x000000ff3900720c */ /* 0x000fe40003f25270 */
[----:B------:R-:W-:Y:S02]  /*3450*/  P2R R123, PR, RZ, 0x40 ;  /* 0x00000040ff7b7803 */ /* 0x000fe40000000000 */
[----:B------:R-:W-:Y:S02]  /*3460*/  ISETP.NE.AND P6, PT, R61, RZ, PT ;  /* 0x000000ff3d00720c */ /* 0x000fe40003fc5270 */
[----:B------:R-:W-:-:S02]  /*3470*/  SEL R27, RZ, 0x1, !P1 ;  /* 0x00000001ff1b7807 */ /* 0x000fc40004800000 */
[----:B------:R-:W-:Y:S02]  /*3480*/  ISETP.NE.AND P1, PT, R58, RZ, PT ;  /* 0x000000ff3a00720c */ /* 0x000fe40003f25270 */
[----:B------:R-:W-:Y:S02]  /*3490*/  P2R R88, PR, RZ, 0x40 ;  /* 0x00000040ff587803 */ /* 0x000fe40000000000 */
[----:B------:R-:W-:Y:S02]  /*34a0*/  ISETP.NE.AND P6, PT, R62, RZ, PT ;  /* 0x000000ff3e00720c */ /* 0x000fe40003fc5270 */
[----:B------:R-:W-:Y:S02]  /*34b0*/  SEL R32, RZ, 0x1, !P1 ;  /* 0x00000001ff207807 */ /* 0x000fe40004800000 */
[----:B------:R-:W-:Y:S02]  /*34c0*/  ISETP.NE.AND P1, PT, R81, RZ, PT ;  /* 0x000000ff5100720c */ /* 0x000fe40003f25270 */
[----:B------:R-:W-:-:S02]  /*34d0*/  P2R R87, PR, RZ, 0x40 ;  /* 0x00000040ff577803 */ /* 0x000fc40000000000 */
[----:B------:R-:W-:Y:S02]  /*34e0*/  ISETP.NE.AND P6, PT, R60, RZ, PT ;  /* 0x000000ff3c00720c */ /* 0x000fe40003fc5270 */
[----:B------:R-:W-:Y:S02]  /*34f0*/  SEL R33, RZ, 0x1, !P1 ;  /* 0x00000001ff217807 */ /* 0x000fe40004800000 */
[----:B------:R-:W-:Y:S02]  /*3500*/  ISETP.NE.AND P1, PT, R82, RZ, PT ;  /* 0x000000ff5200720c */ /* 0x000fe40003f25270 */
[----:B------:R-:W-:Y:S02]  /*3510*/  P2R R82, PR, RZ, 0x40 ;  /* 0x00000040ff527803 */ /* 0x000fe40000000000 */
[----:B------:R-:W-:-:S04]  /*3520*/  ISETP.NE.AND P6, PT, R156, RZ, PT ;  /* 0x000000ff9c00720c */ /* 0x000fc80003fc5270 */
[----:B------:R-:W-:Y:S02]  /*3530*/  P2R R81, PR, RZ, 0x40 ;  /* 0x00000040ff517803 */ /* 0x000fe40000000000 */
[----:B------:R-:W-:Y:S02]  /*3540*/  ISETP.NE.AND P6, PT, R155, RZ, PT ;  /* 0x000000ff9b00720c */ /* 0x000fe40003fc5270 */
[----:B------:R-:W-:Y:S02]  /*3550*/  P2R R53, PR, RZ, 0x20 ;  /* 0x00000020ff357803 */ /* 0x000fe40000000000 */
[----:B------:R-:W-:Y:S02]  /*3560*/  ISETP.NE.AND P5, PT, R80, RZ, PT ;  /* 0x000000ff5000720c */ /* 0x000fe40003fa5270 */
        /* <DEDUP_REMOVED lines=24> */
[----:B------:R-:W-:Y:S02]  /*36f0*/  SEL R34, RZ, 0x1, !P1 ;  /* 0x00000001ff227807 */ /* 0x000fe40004800000 */
[----:B------:R-:W-:Y:S02]  /*3700*/  P2R R56, PR, RZ, 0x40 ;  /* 0x00000040ff387803 */ /* 0x000fe40000000000 */
[----:B------:R-:W-:Y:S02]  /*3710*/  ISETP.NE.AND P6, PT, R54, RZ, PT ;  /* 0x000000ff3600720c */ /* 0x000fe40003fc5270 */
[----:B------:R-:W-:-:S02]  /*3720*/  ISETP.NE.AND P1, PT, R130, RZ, PT ;  /* 0x000000ff8200720c */ /* 0x000fc40003f25270 */
[----:B------:R-:W-:Y:S02]  /*3730*/  P2R R54, PR, RZ, 0x40 ;  /* 0x00000040ff367803 */ /* 0x000fe40000000000 */
[----:B------:R-:W-:Y:S02]  /*3740*/  SEL R35, RZ, 0x1, !P1 ;  /* 0x00000001ff237807 */ /* 0x000fe40004800000 */
[----:B------:R-:W-:Y:S02]  /*3750*/  ISETP.NE.AND P6, PT, R52, RZ, PT ;  /* 0x000000ff3400720c */ /* 0x000fe40003fc5270 */
[----:B------:R-:W-:Y:S02]  /*3760*/  ISETP.NE.AND P1, PT, R157, RZ, PT ;  /* 0x000000ff9d00720c */ /* 0x000fe40003f25270 */
[----:B------:R-:W-:Y:S02]  /*3770*/  P2R R52, PR, RZ, 0x40 ;  /* 0x00000040ff347803 */ /* 0x000fe40000000000 */
[----:B------:R-:W-:-:S02]  /*3780*/  SEL R36, RZ, 0x1, !P1 ;  /* 0x00000001ff247807 */ /* 0x000fc40004800000 */
[----:B------:R-:W-:Y:S02]  /*3790*/  ISETP.NE.AND P6, PT, R150, RZ, PT ;  /* 0x000000ff9600720c */ /* 0x000fe40003fc5270 */
[----:B------:R-:W-:Y:S02]  /*37a0*/  ISETP.NE.AND P1, PT, R158, RZ, PT ;  /* 0x000000ff9e00720c */ /* 0x000fe40003f25270 */
[----:B------:R-:W-:Y:S02]  /*37b0*/  P2R R51, PR, RZ, 0x40 ;  /* 0x00000040ff337803 */ /* 0x000fe40000000000 */
[----:B------:R-:W-:Y:S02]  /*37c0*/  SEL R37, RZ, 0x1, !P1 ;  /* 0x00000001ff257807 */ /* 0x000fe40004800000 */
[----:B------:R-:W-:Y:S02]  /*37d0*/  ISETP.NE.AND P6, PT, R148, RZ, PT ;  /* 0x000000ff9400720c */ /* 0x000fe40003fc5270 */
[----:B------:R-:W-:-:S02]  /*37e0*/  ISETP.NE.AND P1, PT, R159, RZ, PT ;  /* 0x000000ff9f00720c */ /* 0x000fc40003f25270 */
[----:B------:R-:W-:Y:S02]  /*37f0*/  P2R R50, PR, RZ, 0x40 ;  /* 0x00000040ff327803 */ /* 0x000fe40000000000 */
[----:B------:R-:W-:Y:S02]  /*3800*/  SEL R2, R2, 0x2, P1 ;  /* 0x0000000202027807 */ /* 0x000fe40000800000 */
[----:B------:R-:W-:Y:S02]  /*3810*/  ISETP.NE.AND P6, PT, R147, RZ, PT ;  /* 0x000000ff9300720c */ /* 0x000fe40003fc5270 */
[----:B------:R-:W-:Y:S02]  /*3820*/  ISETP.NE.AND P1, PT, R160, RZ, PT ;  /* 0x000000ffa000720c */ /* 0x000fe40003f25270 */
[----:B------:R-:W-:Y:S02]  /*3830*/  SEL R35, R35, 0x2, P6 ;  /* 0x0000000223237807 */ /* 0x000fe40003000000 */
[----:B------:R-:W-:-:S02]  /*3840*/  SEL R3, R3, 0x2, P1 ;  /* 0x0000000203037807 */ /* 0x000fc40000800000 */
[----:B------:R-:W-:Y:S02]  /*3850*/  ISETP.NE.AND P6, PT, R50, RZ, PT ;  /* 0x000000ff3200720c */ /* 0x000fe40003fc5270 */
[----:B------:R-:W-:Y:S02]  /*3860*/  ISETP.NE.AND P1, PT, R161, RZ, PT ;  /* 0x000000ffa100720c */ /* 0x000fe40003f25270 */
[----:B------:R-:W-:Y:S02]  /*3870*/  SEL R36, R36, 0x2, P6 ;  /* 0x0000000224247807 */ /* 0x000fe40003000000 */
[----:B------:R-:W-:Y:S02]  /*3880*/  SEL R20, R20, 0x2, P1 ;  /* 0x0000000214147807 */ /* 0x000fe40000800000 */
[----:B------:R-:W-:Y:S02]  /*3890*/  ISETP.NE.AND P6, PT, R51, RZ, PT ;  /* 0x000000ff3300720c */ /* 0x000fe40003fc5270 */
[----:B------:R-:W-:-:S02]  /*38a0*/  ISETP.NE.AND P1, PT, R162, RZ, PT ;  /* 0x000000ffa200720c */ /* 0x000fc40003f25270 */
[----:B------:R-:W-:Y:S02]  /*38b0*/  SEL R37, R37, 0x2, P6 ;  /* 0x0000000225257807 */ /* 0x000fe40003000000 */
[----:B------:R-:W-:Y:S02]  /*38c0*/  SEL R21, R21, 0x2, P1 ;  /* 0x0000000215157807 */ /* 0x000fe40000800000 */
[----:B------:R-:W-:-:S04]  /*38d0*/  ISETP.NE.AND P6, PT, R52, RZ, PT ;  /* 0x000000ff3400720c */ /* 0x000fc80003fc5270 */
[----:B------:R-:W-:Y:S02]  /*38e0*/  SEL R21, R21, 0x3, P6 ;  /* 0x0000000315157807 */ /* 0x000fe40003000000 */
[----:B------:R-:W-:-:S04]  /*38f0*/  ISETP.NE.AND P6, PT, R54, RZ, PT ;  /* 0x000000ff3600720c */ /* 0x000fc80003fc5270 */
[----:B------:R-:W-:Y:S02]  /*3900*/  SEL R20, R20, 0x3, P6 ;  /* 0x0000000314147807 */ /* 0x000fe40003000000 */
[----:B------:R-:W-:-:S04]  /*3910*/  ISETP.NE.AND P6, PT, R56, RZ, PT ;  /* 0x000000ff3800720c */ /* 0x000fc80003fc5270 */
[----:B------:R-:W-:Y:S02]  /*3920*/  SEL R3, R3, 0x3, P6 ;  /* 0x0000000303037807 */ /* 0x000fe40003000000 */
[----:B------:R-:W-:Y:S02]  /*3930*/  ISETP.NE.AND P6, PT, R57, RZ, PT ;  /* 0x000000ff3900720c */ /* 0x000fe40003fc5270 */
[----:B------:R-:W-:Y:S02]  /*3940*/  SEL R25, R25, 0x2, P5 ;  /* 0x0000000219197807 */ /* 0x000fe40002800000 */
[----:B------:R-:W-:Y:S02]  /*3950*/  SEL R2, R2, 0x3, P6 ;  /* 0x0000000302027807 */ /* 0x000fe40003000000 */
[----:B------:R-:W-:Y:S02]  /*3960*/  ISETP.NE.AND P6, PT, R58, RZ, PT ;  /* 0x000000ff3a00720c */ /* 0x000fe40003fc5270 */
[----:B------:R-:W-:-:S02]  /*3970*/  ISETP.NE.AND P1, PT, R163, RZ, PT ;  /* 0x000000ffa300720c */ /* 0x000fc40003f25270 */
[----:B------:R-:W-:Y:S02]  /*3980*/  SEL R25, R25, 0x3, P6 ;  /* 0x0000000319197807 */ /* 0x000fe40003000000 */
        /* <DEDUP_REMOVED lines=8> */
[----:B------:R-:W-:Y:S02]  /*3a10*/  ISETP.NE.AND P6, PT, R61, RZ, PT ;  /* 0x000000ff3d00720c */ /* 0x000fe40003fc5270 */
[----:B------:R-:W-:Y:S02]  /*3a20*/  P2R R43, PR, RZ, 0x1 ;  /* 0x00000001ff2b7803 */ /* 0x000fe40000000000 */
[----:B------:R-:W-:-:S02]  /*3a30*/  SEL R22, R22, 0x3, P6 ;  /* 0x0000000316167807 */ /* 0x000fc40003000000 */
[----:B------:R-:W-:Y:S02]  /*3a40*/  SEL R33, R33, 0x2, P1 ;  /* 0x0000000221217807 */ /* 0x000fe40000800000 */
[----:B------:R-:W-:Y:S02]  /*3a50*/  ISETP.NE.AND P6, PT, R62, RZ, PT ;  /* 0x000000ff3e00720c */ /* 0x000fe40003fc5270 */
[----:B------:R-:W-:Y:S02]  /*3a60*/  ISETP.NE.AND P0, PT, R128, RZ, PT ;  /* 0x000000ff8000720c */ /* 0x000fe40003f05270 */
[----:B------:R-:W-:Y:S02]  /*3a70*/  SEL R33, R33, 0x3, P6 ;  /* 0x0000000321217807 */ /* 0x000fe40003000000 */
[----:B------:R-:W-:Y:S02]  /*3a80*/  SEL R32, R32, 0x2, P0 ;  /* 0x0000000220207807 */ /* 0x000fe40000000000 */
[----:B------:R-:W-:-:S02]  /*3a90*/  ISETP.NE.AND P6, PT, R75, RZ, PT ;  /* 0x000000ff4b00720c */ /* 0x000fc40003fc5270 */
[----:B------:R-:W-:Y:S02]  /*3aa0*/  SEL R27, R27, 0x2, P3 ;  /* 0x000000021b1b7807 */ /* 0x000fe40001800000 */
[----:B------:R-:W-:Y:S02]  /*3ab0*/  SEL R32, R32, 0x3, P6 ;  /* 0x0000000320207807 */ /* 0x000fe40003000000 */
[----:B------:R-:W-:Y:S02]  /*3ac0*/  ISETP.NE.AND P6, PT, R76, RZ, PT ;  /* 0x000000ff4c00720c */ /* 0x000fe40003fc5270 */
[----:B------:R-:W-:Y:S02]  /*3ad0*/  SEL R26, R26, 0x2, P4 ;  /* 0x000000021a1a7807 */ /* 0x000fe40002000000 */
[----:B------:R-:W-:Y:S02]  /*3ae0*/  SEL R27, R27, 0x3, P6 ;  /* 0x000000031b1b7807 */ /* 0x000fe40003000000 */
[----:B------:R-:W-:-:S04]  /*3af0*/  ISETP.NE.AND P6, PT, R77, RZ, PT ;  /* 0x000000ff4d00720c */ /* 0x000fc80003fc5270 */
[----:B------:R-:W-:Y:S02]  /*3b00*/  SEL R26, R26, 0x3, P6 ;  /* 0x000000031a1a7807 */ /* 0x000fe40003000000 */
[----:B------:R-:W-:-:S04]  /*3b10*/  ISETP.NE.AND P6, PT, R78, RZ, PT ;  /* 0x000000ff4e00720c */ /* 0x000fc80003fc5270 */
[----:B------:R-:W-:Y:S02]  /*3b20*/  SEL R37, R37, 0x3, P6 ;  /* 0x0000000325257807 */ /* 0x000fe40003000000 */
[----:B------:R-:W-:Y:S02]  /*3b30*/  ISETP.NE.AND P6, PT, R79, RZ, PT ;  /* 0x000000ff4f00720c */ /* 0x000fe40003fc5270 */
[----:B------:R-:W-:Y:S02]  /*3b40*/  P2R R40, PR, RZ, 0x4 ;  /* 0x00000004ff287803 */ /* 0x000fe40000000000 */
        /* <DEDUP_REMOVED lines=80> */
[----:B------:R-:W-:Y:S02]  /*4050*/  ISETP.NE.AND P4, PT, R90, RZ, PT ;  /* 0x000000ff5a00720c */ /* 0x000fe40003f85270 */
[----:B------:R-:W-:Y:S02]  /*4060*/  SEL R3, R3, 0x5, P6 ;  /* 0x0000000503037807 */ /* 0x000fe40003000000 */
[----:B------:R-:W-:Y:S02]  /*4070*/  ISETP.NE.AND P6, PT, R57, RZ, PT ;  /* 0x000000ff3900720c */ /* 0x000fe40003fc5270 */
[----:B------:R-:W-:-:S02]  /*4080*/  SEL R25, R25, 0x4, P4 ;  /* 0x0000000419197807 */ /* 0x000fc40002000000 */
[----:B------:R-:W-:Y:S02]  /*4090*/  SEL R2, R2, 0x5, P6 ;  /* 0x0000000502027807 */ /* 0x000fe40003000000 */
[----:B------:R-:W-:Y:S02]  /*40a0*/  ISETP.NE.AND P6, PT, R58, RZ, PT ;  /* 0x000000ff3a00720c */ /* 0x000fe40003fc5270 */
[----:B------:R-:W-:Y:S02]  /*40b0*/  ISETP.NE.AND P5, PT, R89, RZ, PT ;  /* 0x000000ff5900720c */ /* 0x000fe40003fa5270 */
[----:B------:R-:W-:Y:S02]  /*40c0*/  SEL R25, R25, 0x5, P6 ;  /* 0x0000000519197807 */ /* 0x000fe40003000000 */
        /* <DEDUP_REMOVED lines=13> */
[----:B------:R-:W-:-:S02]  /*41a0*/  ISETP.NE.AND P6, PT, R67, RZ, PT ;  /* 0x000000ff4300720c */ /* 0x000fc40003fc5270 */
[----:B------:R-:W-:Y:S02]  /*41b0*/  ISETP.NE.AND P0, PT, R118, RZ, PT ;  /* 0x000000ff7600720c */ /* 0x000fe40003f05270 */
[----:B------:R-:W-:Y:S02]  /*41c0*/  SEL R32, R32, 0x5, P6 ;  /* 0x0000000520207807 */ /* 0x000fe40003000000 */
[----:B------:R-:W-:Y:S02]  /*41d0*/  SEL R27, R27, 0x4, P0 ;  /* 0x000000041b1b7807 */ /* 0x000fe40000000000 */
[----:B------:R-:W-:Y:S02]  /*41e0*/  ISETP.NE.AND P6, PT, R68, RZ, PT ;  /* 0x000000ff4400720c */ /* 0x000fe40003fc5270 */
[----:B------:R-:W-:Y:S02]  /*41f0*/  ISETP.NE.AND P3, PT, R116, RZ, PT ;  /* 0x000000ff7400720c */ /* 0x000fe40003f65270 */
[----:B------:R-:W-:-:S02]  /*4200*/  SEL R27, R27, 0x5, P6 ;  /* 0x000000051b1b7807 */ /* 0x000fc40003000000 */
        /* <DEDUP_REMOVED lines=8> */
[----:B------:R-:W-:-:S04]  /*4290*/  ISETP.NE.AND P6, PT, R76, RZ, PT ;  /* 0x000000ff4c00720c */ /* 0x000fc80003fc5270 */
[----:B------:R-:W-:Y:S02]  /*42a0*/  SEL R38, R35, 0x5, P6 ;  /* 0x0000000523267807 */ /* 0x000fe40003000000 */
        /* <DEDUP_REMOVED lines=24> */
[----:B------:R-:W-:Y:S02]  /*4430*/  ISETP.NE.AND P6, PT, R77, RZ, PT ;  /* 0x000000ff4d00720c */ /* 0x000fe40003fc5270 */
[----:B------:R-:W-:Y:S02]  /*4440*/  P2R R46, PR, RZ, 0x2 ;  /* 0x00000002ff2e7803 */ /* 0x000fe40000000000 */
[----:B------:R-:W-:Y:S02]  /*4450*/  ISETP.NE.AND P1, PT, R45, RZ, PT ;  /* 0x000000ff2d00720c */ /* 0x000fe40003f25270 */
[----:B------:R-:W-:-:S02]  /*4460*/  SEL R39, R34, 0x5, P6 ;  /* 0x0000000522277807 */ /* 0x000fc40003000000 */
[----:B------:R-:W-:Y:S02]  /*4470*/  ISETP.NE.AND P6, PT, R78, RZ, PT ;  /* 0x000000ff4e00720c */ /* 0x000fe40003fc5270 */
[----:B------:R-:W-:Y:S02]  /*4480*/  P2R R45, PR, RZ, 0x2 ;  /* 0x00000002ff2d7803 */ /* 0x000fe40000000000 */
[----:B------:R-:W-:Y:S02]  /*4490*/  ISETP.NE.AND P1, PT, R44, RZ, PT ;  /* 0x000000ff2c00720c */ /* 0x000fe40003f25270 */
[----:B------:R-:W-:Y:S02]  /*44a0*/  SEL R2, R2, 0x6, P6 ;  /* 0x0000000602027807 */ /* 0x000fe40003000000 */
[----:B------:R-:W-:Y:S02]  /*44b0*/  ISETP.NE.AND P6, PT, R79, RZ, PT ;  /* 0x000000ff4f00720c */ /* 0x000fe40003fc5270 */
[----:B------:R-:W-:-:S02]  /*44c0*/  ISETP.NE.AND P0, PT, R117, RZ, PT ;  /* 0x000000ff7500720c */ /* 0x000fc40003f05270 */
[----:B------:R-:W-:Y:S02]  /*44d0*/  P2R R27, PR, RZ, 0x2 ;  /* 0x00000002ff1b7803 */ /* 0x000fe40000000000 */
[----:B------:R-:W-:Y:S02]  /*44e0*/  ISETP.NE.AND P1, PT, R42, RZ, PT ;  /* 0x000000ff2a00720c */ /* 0x000fe40003f25270 */
[----:B------:R-:W-:Y:S02]  /*44f0*/  SEL R3, R3, 0x6, P6 ;  /* 0x0000000603037807 */ /* 0x000fe40003000000 */
[----:B------:R-:W-:Y:S02]  /*4500*/  ISETP.NE.AND P6, PT, R80, RZ, PT ;  /* 0x000000ff5000720c */ /* 0x000fe40003fc5270 */
[----:B------:R-:W-:Y:S02]  /*4510*/  SEL R34, R26, 0x6, P0 ;  /* 0x000000061a227807 */ /* 0x000fe40000000000 */
[----:B------:R-:W-:-:S02]  /*4520*/  P2R R26, PR, RZ, 0x2 ;  /* 0x00000002ff1a7803 */ /* 0x000fc40000000000 */
[----:B------:R-:W-:Y:S02]  /*4530*/  ISETP.NE.AND P1, PT, R103, RZ, PT ;  /* 0x000000ff6700720c */ /* 0x000fe40003f25270 */
[----:B------:R-:W-:Y:S02]  /*4540*/  SEL R20, R20, 0x6, P6 ;  /* 0x0000000614147807 */ /* 0x000fe40003000000 */
[----:B------:R-:W-:Y:S02]  /*4550*/  ISETP.NE.AND P6, PT, R81, RZ, PT ;  /* 0x000000ff5100720c */ /* 0x000fe40003fc5270 */
[----:B------:R-:W-:Y:S02]  /*4560*/  SEL R33, R33, 0x6, P1 ;  /* 0x0000000621217807 */ /* 0x000fe40000800000 */
[----:B------:R-:W-:Y:S02]  /*4570*/  ISETP.NE.AND P1, PT, R26, RZ, PT ;  /* 0x000000ff1a00720c */ /* 0x000fe40003f25270 */
[----:B------:R-:W-:-:S02]  /*4580*/  SEL R21, R21, 0x6, P6 ;  /* 0x0000000615157807 */ /* 0x000fc40003000000 */
[----:B------:R-:W-:Y:S02]  /*4590*/  ISETP.NE.AND P6, PT, R82, RZ, PT ;  /* 0x000000ff5200720c */ /* 0x000fe40003fc5270 */
[----:B------:R-:W-:Y:S02]  /*45a0*/  SEL R39, R39, 0x6, P1 ;  /* 0x0000000627277807 */ /* 0x000fe40000800000 */
[----:B------:R-:W-:Y:S02]  /*45b0*/  ISETP.NE.AND P1, PT, R27, RZ, PT ;  /* 0x000000ff1b00720c */ /* 0x000fe40003f25270 */
[----:B------:R-:W-:Y:S02]  /*45c0*/  SEL R22, R22, 0x6, P6 ;  /* 0x0000000616167807 */ /* 0x000fe40003000000 */
[----:B------:R-:W-:Y:S02]  /*45d0*/  ISETP.NE.AND P6, PT, R141, RZ, PT ;  /* 0x000000ff8d00720c */ /* 0x000fe40003fc5270 */
[----:B------:R-:W-:-:S02]  /*45e0*/  SEL R38, R38, 0x6, P1 ;  /* 0x0000000626267807 */ /* 0x000fc40000800000 */
[----:B------:R-:W-:Y:S02]  /*45f0*/  ISETP.NE.AND P1, PT, R45, RZ, PT ;  /* 0x000000ff2d00720c */ /* 0x000fe40003f25270 */
[----:B------:R-:W-:Y:S02]  /*4600*/  P2R R65, PR, RZ, 0x40 ;  /* 0x00000040ff417803 */ /* 0x000fe40000000000 */
[----:B------:R-:W-:Y:S02]  /*4610*/  ISETP.NE.AND P6, PT, R140, RZ, PT ;  /* 0x000000ff8c00720c */ /* 0x000fe40003fc5270 */
[----:B------:R-:W-:Y:S02]  /*4620*/  SEL R36, R36, 0x6, P1 ;  /* 0x0000000624247807 */ /* 0x000fe40000800000 */
[----:B------:R-:W-:Y:S02]  /*4630*/  ISETP.NE.AND P1, PT, R46, RZ, PT ;  /* 0x000000ff2e00720c */ /* 0x000fe40003f25270 */
[----:B------:R-:W-:-:S02]  /*4640*/  P2R R64, PR, RZ, 0x40 ;  /* 0x00000040ff407803 */ /* 0x000fc40000000000 */
[----:B------:R-:W-:Y:S02]  /*4650*/  ISETP.NE.AND P6, PT, R138, RZ, PT ;  /* 0x000000ff8a00720c */ /* 0x000fe40003fc5270 */
[----:B------:R-:W-:Y:S02]  /*4660*/  SEL R37, R37, 0x6, P1 ;  /* 0x0000000625257807 */ /* 0x000fe40000800000 */
        /* <DEDUP_REMOVED lines=13> */
[----:B------:R-:W-:Y:S02]  /*4740*/  ISETP.NE.AND P3, PT, R98, RZ, PT ;  /* 0x000000ff6200720c */ /* 0x000fe40003f65270 */
[----:B------:R-:W-:Y:S02]  /*4750*/  SEL R38, R38, 0x7, P6 ;  /* 0x0000000726267807 */ /* 0x000fe40003000000 */
[----:B------:R-:W-:-:S02]  /*4760*/  ISETP.NE.AND P6, PT, R42, RZ, PT ;  /* 0x000000ff2a00720c */ /* 0x000fc40003fc5270 */
[----:B------:R-:W-:Y:S02]  /*4770*/  SEL R2, R2, 0x7, P1 ;  /* 0x0000000702027807 */ /* 0x000fe40000800000 */
[----:B------:R-:W-:Y:S02]  /*4780*/  SEL R25, R25, 0x6, P3 ;  /* 0x0000000619197807 */ /* 0x000fe40001800000 */
[----:B------:R-:W-:Y:S02]  /*4790*/  ISETP.NE.AND P1, PT, R56, RZ, PT ;  /* 0x000000ff3800720c */ /* 0x000fe40003f25270 */
[----:B------:R-:W-:Y:S02]  /*47a0*/  ISETP.NE.AND P4, PT, R97, RZ, PT ;  /* 0x000000ff6100720c */ /* 0x000fe40003f85270 */
[----:B------:R-:W-:Y:S02]  /*47b0*/  SEL R39, R39, 0x7, P6 ;  /* 0x0000000727277807 */ /* 0x000fe40003000000 */
[----:B------:R-:W-:-:S02]  /*47c0*/  ISETP.NE.AND P6, PT, R44, RZ, PT ;  /* 0x000000ff2c00720c */ /* 0x000fc40003fc5270 */
[----:B------:R-:W1:Y:S01]  /*47d0*/  S2R R44, SR_TID.X ;  /* 0x00000000002c7919 */ /* 0x000e620000002100 */
[----:B------:R-:W-:Y:S02]  /*47e0*/  SEL R25, R25, 0x7, P1 ;  /* 0x0000000719197807 */ /* 0x000fe40000800000 */
[----:B------:R-:W-:Y:S02]  /*47f0*/  SEL R24, R24, 0x6, P4 ;  /* 0x0000000618187807 */ /* 0x000fe40002000000 */
[----:B------:R-:W-:Y:S02]  /*4800*/  ISETP.NE.AND P1, PT, R57, RZ, PT ;  /* 0x000000ff3900720c */ /* 0x000fe40003f25270 */
[----:B------:R-:W-:Y:S02]  /*4810*/  ISETP.NE.AND P5, PT, R96, RZ, PT ;  /* 0x000000ff6000720c */ /* 0x000fe40003fa5270 */
[----:B------:R-:W-:Y:S02]  /*4820*/  SEL R24, R24, 0x7, P1 ;  /* 0x0000000718187807 */ /* 0x000fe40000800000 */
[----:B------:R-:W-:-:S02]  /*4830*/  SEL R23, R23, 0x6, P5 ;  /* 0x0000000617177807 */ /* 0x000fc40002800000 */
[----:B------:R-:W-:Y:S01]  /*4840*/  ISETP.NE.AND P1, PT, R58, RZ, PT ;  /* 0x000000ff3a00720c */ /* 0x000fe20003f25270 */
[----:B------:R-:W2:Y:S03]  /*4850*/  S2UR UR5, SR_CgaCtaId ;  /* 0x00000000000579c3 */ /* 0x000ea60000008800 */
[----:B------:R-:W-:Y:S02]  /*4860*/  SEL R26, R23, 0x7, P1 ;  /* 0x00000007171a7807 */ /* 0x000fe40000800000 */
[----:B------:R-:W-:Y:S02]  /*4870*/  ISETP.NE.AND P1, PT, R59, RZ, PT ;  /* 0x000000ff3b00720c */ /* 0x000fe40003f25270 */
[----:B------:R-:W-:Y:S02]  /*4880*/  SEL R23, R21, 0x8, P6 ;  /* 0x0000000815177807 */ /* 0x000fe40003000000 */
[----:B------:R-:W-:-:S02]  /*4890*/  SEL R27, R22, 0x7, P1 ;  /* 0x00000007161b7807 */ /* 0x000fc40000800000 */
[----:B------:R-:W-:Y:S02]  /*48a0*/  ISETP.NE.AND P1, PT, R60, RZ, PT ;  /* 0x000000ff3c00720c */ /* 0x000fe40003f25270 */
[----:B------:R-:W-:Y:S02]  /*48b0*/  ISETP.NE.AND P6, PT, R63, RZ, PT ;  /* 0x000000ff3f00720c */ /* 0x000fe40003fc5270 */
[----:B------:R-:W-:Y:S02]  /*48c0*/  ISETP.NE.AND P2, PT, R121, RZ, PT ;  /* 0x000000ff7900720c */ /* 0x000fe40003f45270 */
[----:B------:R-:W-:Y:S02]  /*48d0*/  SEL R33, R33, 0x7, P1 ;  /* 0x0000000721217807 */ /* 0x000fe40000800000 */
        /* <DEDUP_REMOVED lines=9> */
[----:B------:R-:W-:Y:S01]  /*4970*/  SEL R20, R2, 0x8, P6 ;  /* 0x0000000802147807 */ /* 0x000fe20003000000 */
[----:B-1----:R-:W-:Y:S01]  /*4980*/  IMAD.SHL.U32 R2, R44, 0x100, RZ ;  /* 0x000001002c027824 */ /* 0x002fe200078e00ff */
[----:B------:R-:W-:Y:S01]  /*4990*/  ISETP.NE.AND P1, PT, R41, RZ, PT ;  /* 0x000000ff2900720c */ /* 0x000fe20003f25270 */
[----:B------:R-:W-:Y:S01]  /*49a0*/  UMOV UR4, 0x400 ;  /* 0x0000040000047882 */ /* 0x000fe20000000000 */
[----:B------:R-:W-:Y:S01]  /*49b0*/  SHF.R.U32.HI R41, RZ, 0x4, R44 ;  /* 0x00000004ff297819 */ /* 0x000fe2000001162c */
[----:B--2---:R-:W-:Y:S01]  /*49c0*/  UPRMT UR4, UR5, 0x654, UR4 ;  /* 0x0000065405047896 */ /* 0x004fe20008000004 */
[----:B------:R-:W-:Y:S02]  /*49d0*/  ISETP.NE.AND P2, PT, R114, RZ, PT ;  /* 0x000000ff7200720c */ /* 0x000fe40003f45270 */
[----:B------:R-:W-:-:S02]  /*49e0*/  SGXT.U32 R41, R41, 0x4 ;  /* 0x000000042929781a */ /* 0x000fc40000000000 */
[----:B------:R-:W-:Y:S02]  /*49f0*/  LOP3.LUT R2, R2, 0xf00, RZ, 0xc0, !PT ;  /* 0x00000f0002027812 */ /* 0x000fe400078ec0ff */
[----:B------:R-:W-:Y:S02]  /*4a00*/  SEL R34, R34, 0x7, P2 ;  /* 0x0000000722227807 */ /* 0x000fe40001000000 */
[----:B------:R-:W-:Y:S02]  /*4a10*/  ISETP.NE.AND P2, PT, R40, RZ, PT ;  /* 0x000000ff2800720c */ /* 0x000fe40003f45270 */
[C---:B------:R-:W-:Y:S01]  /*4a20*/  LOP3.LUT R40, R2.reuse, R41, RZ, 0xfc, !PT ;  /* 0x0000002902287212 */ /* 0x040fe200078efcff */
[----:B------:R-:W-:-:S04]  /*4a30*/  VIADD R41, R2, UR4 ;  /* 0x0000000402297c36 */ /* 0x000fc80008000000 */
[----:B------:R-:W-:Y:S01]  /*4a40*/  IMAD R40, R40, 0x4, R41 ;  /* 0x0000000428287824 */ /* 0x000fe200078e0229 */
[----:B------:R-:W-:Y:S01]  /*4a50*/  SHF.R.U32.HI R3, RZ, 0x2, R14 ;  /* 0x00000002ff037819 */ /* 0x000fe2000001160e */
[----:B------:R-:W-:-:S03]  /*4a60*/  IMAD.SHL.U32 R42, R44, 0x4, RZ ;  /* 0x000000042c2a7824 */ /* 0x000fc600078e00ff */
[----:B------:R-:W-:Y:S04]  /*4a70*/  STS [R40], R28 ;  /* 0x0000001c28007388 */ /* 0x000fe80000000800 */
[----:B------:R-:W-:Y:S04]  /*4a80*/  STS [R40+0x50], R29 ;  /* 0x0000501d28007388 */ /* 0x000fe80000000800 */
[----:B------:R-:W-:Y:S04]  /*4a90*/  STS [R40+0xa0], R30 ;  /* 0x0000a01e28007388 */ /* 0x000fe80000000800 */
[----:B------:R-:W-:Y:S04]  /*4aa0*/  STS [R40+0xf0], R31 ;  /* 0x0000f01f28007388 */ /* 0x000fe80000000800 */
[----:B------:R-:W-:Y:S04]  /*4ab0*/  STS [R40+0x140], R4 ;  /* 0x0001400428007388 */ /* 0x000fe80000000800 */
[----:B------:R-:W-:Y:S04]  /*4ac0*/  STS [R40+0x190], R5 ;  /* 0x0001900528007388 */ /* 0x000fe80000000800 */
[----:B------:R-:W-:Y:S04]  /*4ad0*/  STS [R40+0x1e0], R6 ;  /* 0x0001e00628007388 */ /* 0x000fe80000000800 */
[----:B------:R-:W-:Y:S04]  /*4ae0*/  STS [R40+0x230], R7 ;  /* 0x0002300728007388 */ /* 0x000fe80000000800 */
[----:B------:R-:W-:Y:S04]  /*4af0*/  STS [R40+0x280], R8 ;  /* 0x0002800828007388 */ /* 0x000fe80000000800 */
[----:B------:R1:W-:Y:S04]  /*4b00*/  STS [R40+0x2d0], R9 ;  /* 0x0002d00928007388 */ /* 0x0003e80000000800 */
[----:B------:R-:W-:Y:S04]  /*4b10*/  STS [R40+0x320], R10 ;  /* 0x0003200a28007388 */ /* 0x000fe80000000800 */
[----:B------:R2:W-:Y:S04]  /*4b20*/  STS [R40+0x370], R11 ;  /* 0x0003700b28007388 */ /* 0x0005e80000000800 */
[----:B------:R-:W-:Y:S04]  /*4b30*/  STS [R40+0x3c0], R16 ;  /* 0x0003c01028007388 */ /* 0x000fe80000000800 */
[----:B------:R-:W-:Y:S04]  /*4b40*/  STS [R40+0x410], R17 ;  /* 0x0004101128007388 */ /* 0x000fe80000000800 */
[----:B------:R-:W-:Y:S04]  /*4b50*/  STS [R40+0x460], R18 ;  /* 0x0004601228007388 */ /* 0x000fe80000000800 */
[----:B------:R-:W-:Y:S01]  /*4b60*/  STS [R40+0x4b0], R19 ;  /* 0x0004b01328007388 */ /* 0x000fe20000000800 */
[----:B------:R-:W-:Y:S01]  /*4b70*/  IMAD.SHL.U32 R14, R14, 0x4, RZ ;  /* 0x000000040e0e7824 */ /* 0x000fe200078e00ff */
[----:B------:R-:W-:Y:S01]  /*4b80*/  ISETP.NE.AND P0, PT, R152, RZ, PT ;  /* 0x000000ff9800720c */ /* 0x000fe20003f05270 */
[----:B-1----:R-:W1:Y:S01]  /*4b90*/  LDC.64 R8, c[0x0][0x218] ;  /* 0x00008600ff087b82 */ /* 0x002e620000000a00 */
[----:B------:R-:W-:-:S02]  /*4ba0*/  SGXT.U32 R3, R3, 0x6 ;  /* 0x000000060303781a */ /* 0x000fc40000000000 */
[----:B------:R-:W-:Y:S02]  /*4bb0*/  LOP3.LUT R2, R42, 0x3fc, RZ, 0xc0, !PT ;  /* 0x000003fc2a027812 */ /* 0x000fe400078ec0ff */
[----:B------:R-:W-:Y:S02]  /*4bc0*/  LOP3.LUT R14, R13, 0xc, R14, 0xf8, !PT ;  /* 0x0000000c0d0e7812 */ /* 0x000fe400078ef80e */
[----:B------:R-:W-:Y:S02]  /*4bd0*/  SEL R27, R27, 0x8, P0 ;  /* 0x000000081b1b7807 */ /* 0x000fe40000000000 */
[----:B------:R-:W-:Y:S02]  /*4be0*/  PRMT R3, R3, 0x6540, R12 ;  /* 0x0000654003037816 */ /* 0x000fe4000000000c */
[----:B------:R-:W-:Y:S02]  /*4bf0*/  LOP3.LUT R13, R2, 0x400, RZ, 0xfc, !PT ;  /* 0x00000400020d7812 */ /* 0x000fe400078efcff */
[----:B------:R-:W-:-:S02]  /*4c00*/  ISETP.NE.AND P0, PT, R43, RZ, PT ;  /* 0x000000ff2b00720c */ /* 0x000fc40003f05270 */
[----:B------:R-:W-:Y:S02]  /*4c10*/  LOP3.LUT R42, R2, 0x800, RZ, 0xfc, !PT ;  /* 0x00000800022a7812 */ /* 0x000fe400078efcff */
[----:B------:R-:W-:Y:S02]  /*4c20*/  LOP3.LUT R12, R44, 0xfc, RZ, 0xc0, !PT ;  /* 0x000000fc2c0c7812 */ /* 0x000fe400078ec0ff */
[----:B------:R-:W-:Y:S02]  /*4c30*/  LOP3.LUT R43, R2, 0xc00, RZ, 0xfc, !PT ;  /* 0x00000c00022b7812 */ /* 0x000fe400078efcff */
[----:B------:R-:W-:Y:S02]  /*4c40*/  LOP3.LUT R41, R13, 0x7f0, RZ, 0xc0, !PT ;  /* 0x000007f00d297812 */ /* 0x000fe400078ec0ff */
[----:B------:R-:W-:Y:S02]  /*4c50*/  LOP3.LUT R42, R42, 0xbf0, RZ, 0xc0, !PT ;  /* 0x00000bf02a2a7812 */ /* 0x000fe400078ec0ff */
[----:B------:R-:W-:-:S02]  /*4c60*/  LEA R13, R12, UR4, 0x2 ;  /* 0x000000040c0d7c11 */ /* 0x000fc4000f8e10ff */
[----:B------:R-:W-:Y:S01]  /*4c70*/  LOP3.LUT R44, R43, 0xff0, RZ, 0xc0, !PT ;  /* 0x00000ff02b2c7812 */ /* 0x000fe200078ec0ff */
[----:B------:R-:W-:Y:S01]  /*4c80*/  VIADD R41, R41, UR4 ;  /* 0x0000000429297c36 */ /* 0x000fe20008000000 */
[----:B------:R-:W-:Y:S01]  /*4c90*/  ISETP.NE.AND P5, PT, R146, RZ, PT ;  /* 0x000000ff9200720c */ /* 0x000fe20003fa5270 */
[----:B------:R-:W-:Y:S02]  /*4ca0*/  VIADD R43, R42, UR4 ;  /* 0x000000042a2b7c36 */ /* 0x000fe40008000000 */
[----:B------:R-:W-:Y:S01]  /*4cb0*/  IMAD R13, R2, 0x4, R13 ;  /* 0x00000004020d7824 */ /* 0x000fe200078e020d */
[----:B------:R-:W-:Y:S01]  /*4cc0*/  SEL R36, R36, 0x7, P1 ;  /* 0x0000000724247807 */ /* 0x000fe20000800000 */
[----:B------:R-:W-:Y:S01]  /*4cd0*/  VIADD R45, R44, UR4 ;  /* 0x000000042c2d7c36 */ /* 0x000fe20008000000 */
[----:B------:R-:W-:Y:S01]  /*4ce0*/  ISETP.NE.AND P1, PT, R136, RZ, PT ;  /* 0x000000ff8800720c */ /* 0x000fe20003f25270 */
[C---:B------:R-:W-:Y:S01]  /*4cf0*/  IMAD R41, R2.reuse, 0x4, R41 ;  /* 0x0000000402297824 */ /* 0x040fe200078e0229 */
[----:B------:R-:W-:Y:S01]  /*4d00*/  BAR.SYNC.DEFER_BLOCKING 0x0 ;  /* 0x0000000000007b1d */ /* 0x000fe20000010000 */
[----:B------:R-:W-:Y:S01]  /*4d10*/  SEL R25, R25, 0x8, P5 ;  /* 0x0000000819197807 */ /* 0x000fe20002800000 */
[C---:B------:R-:W-:Y:S01]  /*4d20*/  IMAD R43, R2.reuse, 0x4, R43 ;  /* 0x00000004022b7824 */ /* 0x040fe200078e022b */
[----:B------:R-:W-:Y:S01]  /*4d30*/  ISETP.NE.AND P4, PT, R149, RZ, PT ;  /* 0x000000ff9500720c */ /* 0x000fe20003f85270 */
[----:B------:R-:W-:Y:S01]  /*4d40*/  IMAD R42, R2, 0x4, R45 ;  /* 0x00000004022a7824 */ /* 0x000fe200078e022d */
[----:B------:R-:W-:-:S02]  /*4d50*/  ISETP.NE.AND P3, PT, R151, RZ, PT ;  /* 0x000000ff9700720c */ /* 0x000fc40003f65270 */
[----:B------:R-:W-:Y:S01]  /*4d60*/  ISETP.NE.AND P6, PT, R55, RZ, PT ;  /* 0x000000ff3700720c */ /* 0x000fe20003fc5270 */
[----:B------:R-:W-:Y:S01]  /*4d70*/  IMAD.HI R12, R14, 0x38e38e39, RZ ;  /* 0x38e38e390e0c7827 */ /* 0x000fe200078e02ff */
[----:B------:R-:W-:Y:S01]  /*4d80*/  ISETP.NE.AND P5, PT, R53, RZ, PT ;  /* 0x000000ff3500720c */ /* 0x000fe20003fa5270 */
[----:B------:R-:W-:Y:S01]  /*4d90*/  ULDC.64 UR4, c[0x0][0x220] ;  /* 0x0000880000047ab9 */ /* 0x000fe20000000a00 */
[----:B------:R-:W-:Y:S02]  /*4da0*/  SEL R33, R33, 0x8, P1 ;  /* 0x0000000821217807 */ /* 0x000fe40000800000 */
[----:B------:R-:W-:Y:S02]  /*4db0*/  SEL R24, R24, 0x8, P4 ;  /* 0x0000000818187807 */ /* 0x000fe40002000000 */
[----:B------:R-:W-:Y:S02]  /*4dc0*/  SEL R26, R26, 0x8, P3 ;  /* 0x000000081a1a7807 */ /* 0x000fe40001800000 */
[----:B------:R-:W-:-:S02]  /*4dd0*/  ISETP.NE.AND P1, PT, R47, RZ, PT ;  /* 0x000000ff2f00720c */ /* 0x000fc40003f25270 */
[----:B------:R-:W-:Y:S01]  /*4de0*/  ISETP.NE.AND P4, PT, R49, RZ, PT ;  /* 0x000000ff3100720c */ /* 0x000fe20003f85270 */
[----:B------:R-:W3:Y:S01]  /*4df0*/  LDS.128 R52, [R13] ;  /* 0x000000000d347984 */ /* 0x000ee20000000c00 */
[----:B------:R-:W-:-:S03]  /*4e00*/  ISETP.NE.AND P3, PT, R48, RZ, PT ;  /* 0x000000ff3000720c */ /* 0x000fc60003f65270 */
[----:B------:R-:W4:Y:S04]  /*4e10*/  LDS.128 R28, [R41+0x1000] ;  /* 0x00100000291c7984 */ /* 0x000f280000000c00 */
[----:B------:R-:W5:Y:S04]  /*4e20*/  LDS.128 R44, [R43+0x2000] ;  /* 0x002000002b2c7984 */ /* 0x000f680000000c00 */
[----:B------:R-:W2:Y:S01]  /*4e30*/  LDS.128 R48, [R42+0x3000] ;  /* 0x003000002a307984 */ /* 0x000ea20000000c00 */
[----:B------:R-:W-:Y:S02]  /*4e40*/  SEL R37, R37, 0x7, P2 ;  /* 0x0000000725257807 */ /* 0x000fe40001000000 */
[----:B------:R-:W-:-:S02]  /*4e50*/  ISETP.NE.AND P2, PT, R139, RZ, PT ;  /* 0x000000ff8b00720c */ /* 0x000fc40003f45270 */
[----:B------:R-:W-:Y:S02]  /*4e60*/  SHF.R.U32.HI R5, RZ, 0x1f, R12 ;  /* 0x0000001fff057819 */ /* 0x000fe4000001160c */
[----:B------:R-:W-:Y:S02]  /*4e70*/  SEL R32, R32, 0x8, P2 ;  /* 0x0000000820207807 */ /* 0x000fe40001000000 */
[----:B------:R-:W-:Y:S02]  /*4e80*/  ISETP.NE.AND P2, PT, R131, RZ, PT ;  /* 0x000000ff8300720c */ /* 0x000fe40003f45270 */
[----:B------:R-:W-:Y:S02]  /*4e90*/  SEL R35, R35, 0x8, P1 ;  /* 0x0000000823237807 */ /* 0x000fe40000800000 */
[----:B------:R-:W-:Y:S02]  /*4ea0*/  ISETP.GE.AND P1, PT, R14, 0x90, PT ;  /* 0x000000900e00780c */ /* 0x000fe40003f26270 */
[----:B------:R-:W-:-:S02]  /*4eb0*/  LOP3.LUT R2, R3, 0x40, RZ, 0xfc, !PT ;  /* 0x0000004003027812 */ /* 0x000fc400078efcff */
[----:B------:R-:W-:Y:S01]  /*4ec0*/  LEA.HI.SX32 R5, R12, R5, 0x1d ;  /* 0x000000050c057211 */ /* 0x000fe200078feaff */
[----:B------:R-:W-:Y:S01]  /*4ed0*/  IMAD R15, R0, 0x140, R15 ;  /* 0x00000140000f7824 */ /* 0x000fe200078e020f */
[----:B------:R-:W-:Y:S02]  /*4ee0*/  SEL R34, R34, 0x8, P2 ;  /* 0x0000000822227807 */ /* 0x000fe40001000000 */
[----:B------:R-:W-:Y:S01]  /*4ef0*/  ISETP.LT.AND P2, PT, R2, 0x140, !P1 ;  /* 0x000001400200780c */ /* 0x000fe20004f41270 */
[----:B------:R-:W-:Y:S01]  /*4f00*/  IMAD R14, R5, -0x24, R14 ;  /* 0xffffffdc050e7824 */ /* 0x000fe200078e020e */
[C---:B------:R-:W-:Y:S02]  /*4f10*/  LOP3.LUT R0, R3.reuse, 0x80, RZ, 0xfc, !PT ;  /* 0x0000008003007812 */ /* 0x040fe400078efcff */
[----:B------:R-:W-:Y:S01]  /*4f20*/  LOP3.LUT R2, R3, 0xc0, RZ, 0xfc, !PT ;  /* 0x000000c003027812 */ /* 0x000fe200078efcff */
[----:B------:R-:W-:Y:S01]  /*4f30*/  IMAD R14, R5, 0x9900, R14 ;  /* 0x00009900050e7824 */ /* 0x000fe200078e020e */
[----:B------:R-:W-:-:S02]  /*4f40*/  SEL R37, R37, 0x8, P3 ;  /* 0x0000000825257807 */ /* 0x000fc40001800000 */
[----:B------:R-:W-:Y:S02]  /*4f50*/  SEL R36, R36, 0x8, P4 ;  /* 0x0000000824247807 */ /* 0x000fe40002000000 */
[----:B------:R-:W-:Y:S02]  /*4f60*/  ISETP.LT.AND P3, PT, R0, 0x140, !P1 ;  /* 0x000001400000780c */ /* 0x000fe40004f61270 */
[----:B------:R-:W-:Y:S02]  /*4f70*/  ISETP.LT.AND P4, PT, R2, 0x140, !P1 ;  /* 0x000001400200780c */ /* 0x000fe40004f81270 */
[C---:B------:R-:W-:Y:S01]  /*4f80*/  ISETP.LT.AND P1, PT, R3.reuse, 0x140, !P1 ;  /* 0x000001400300780c */ /* 0x040fe20004f21270 */
[----:B------:R-:W-:-:S04]  /*4f90*/  IMAD R3, R3, 0x24, R14 ;  /* 0x0000002403037824 */ /* 0x000fc800078e020e */
[C---:B------:R-:W-:Y:S02]  /*4fa0*/  VIADD R5, R3.reuse, 0x900 ;  /* 0x0000090003057836 */ /* 0x040fe40000000000 */
[C---:B------:R-:W-:Y:S02]  /*4fb0*/  VIADD R7, R3.reuse, 0x1200 ;  /* 0x0000120003077836 */ /* 0x040fe40000000000 */
[C---:B--2---:R-:W-:Y:S02]  /*4fc0*/  VIADD R11, R3.reuse, 0x1b00 ;  /* 0x00001b00030b7836 */ /* 0x044fe40000000000 */
[----:B-1----:R-:W-:Y:S01]  /*4fd0*/  IMAD.WIDE R2, R3, 0x4, R8 ;  /* 0x0000000403027825 */ /* 0x002fe200078e0208 */
[----:B------:R-:W-:-:S03]  /*4fe0*/  SEL R38, R38, 0x8, P5 ;  /* 0x0000000826267807 */ /* 0x000fc60002800000 */
[--C-:B------:R-:W-:Y:S01]  /*4ff0*/  IMAD.WIDE R4, R5, 0x4, R8.reuse ;  /* 0x0000000405047825 */ /* 0x100fe200078e0208 */
[----:B------:R-:W-:Y:S01]  /*5000*/  SEL R39, R39, 0x8, P6 ;  /* 0x0000000827277807 */ /* 0x000fe20003000000 */
[----:B---3--:R1:W-:Y:S02]  /*5010*/  @P1 STG.E.128 desc[UR6][R2.64], R52 ;  /* 0x0000003402001986 */ /* 0x0083e4000c101d06 */
[----:B------:R-:W-:Y:S01]  /*5020*/  IMAD.WIDE R6, R7, 0x4, R8 ;  /* 0x0000000407067825 */ /* 0x000fe200078e0208 */
[----:B------:R-:W-:-:S03]  /*5030*/  IADD3 R10, P1, R15, UR4, RZ ;  /* 0x000000040f0a7c10 */ /* 0x000fc6000ff3e0ff */
[----:B------:R-:W-:Y:S01]  /*5040*/  IMAD.WIDE R8, R11, 0x4, R8 ;  /* 0x000000040b087825 */ /* 0x000fe200078e0208 */
[----:B------:R-:W-:Y:S01]  /*5050*/  PRMT R23, R23, 0x3340, R22 ;  /* 0x0000334017177816 */ /* 0x000fe20000000016 */
[----:B----4-:R1:W-:Y:S01]  /*5060*/  @P2 STG.E.128 desc[UR6][R4.64], R28 ;  /* 0x0000001c04002986 */ /* 0x0103e2000c101d06 */
[----:B------:R-:W-:Y:S02]  /*5070*/  PRMT R20, R21, 0x3340, R20 ;  /* 0x0000334015147816 */ /* 0x000fe40000000014 */
[----:B------:R-:W-:Y:S01]  /*5080*/  PRMT R25, R25, 0x3340, R24 ;  /* 0x0000334019197816 */ /* 0x000fe20000000018 */
[----:B-----5:R1:W-:Y:S01]  /*5090*/  @P3 STG.E.128 desc[UR6][R6.64], R44 ;  /* 0x0000002c06003986 */ /* 0x0203e2000c101d06 */
[----:B------:R-:W-:Y:S02]  /*50a0*/  PRMT R26, R26, 0x3340, R27 ;  /* 0x000033401a1a7816 */ /* 0x000fe4000000001b */
[----:B------:R-:W-:Y:S01]  /*50b0*/  PRMT R33, R33, 0x3340, R32 ;  /* 0x0000334021217816 */ /* 0x000fe20000000020 */
[----:B0-----:R1:W-:Y:S01]  /*50c0*/  @P4 STG.E.128 desc[UR6][R8.64], R48 ;  /* 0x0000003008004986 */ /* 0x0013e2000c101d06 */
[----:B------:R-:W-:-:S02]  /*50d0*/  PRMT R34, R35, 0x3340, R34 ;  /* 0x0000334023227816 */ /* 0x000fc40000000022 */
[----:B------:R-:W-:Y:S02]  /*50e0*/  PRMT R37, R37, 0x3340, R36 ;  /* 0x0000334025257816 */ /* 0x000fe40000000024 */
[----:B------:R-:W-:Y:S02]  /*50f0*/  PRMT R38, R38, 0x3340, R39 ;  /* 0x0000334026267816 */ /* 0x000fe40000000027 */
[----:B------:R-:W-:Y:S02]  /*5100*/  LEA.HI.X.SX32 R11, R15, UR5, 0x1, P1 ;  /* 0x000000050f0b7c11 */ /* 0x000fe400088f0eff */
[----:B------:R-:W-:Y:S02]  /*5110*/  PRMT R20, R23, 0x5410, R20 ;  /* 0x0000541017147816 */ /* 0x000fe40000000014 */
[----:B------:R-:W-:Y:S02]  /*5120*/  PRMT R21, R25, 0x5410, R26 ;  /* 0x0000541019157816 */ /* 0x000fe4000000001a */
[----:B------:R-:W-:-:S02]  /*5130*/  PRMT R22, R33, 0x5410, R34 ;  /* 0x0000541021167816 */ /* 0x000fc40000000022 */
[----:B------:R-:W-:Y:S01]  /*5140*/  PRMT R23, R37, 0x5410, R38 ;  /* 0x0000541025177816 */ /* 0x000fe20000000026 */
[----:B------:R-:W-:Y:S06]  /*5150*/  @!P0 EXIT ;  /* 0x000000000000894d */ /* 0x000fec0003800000 */
[----:B------:R-:W-:Y:S01]  /*5160*/  STG.E.128 desc[UR6][R10.64], R20 ;  /* 0x000000140a007986 */ /* 0x000fe2000c101d06 */
[----:B------:R-:W-:Y:S05]  /*5170*/  EXIT ;  /* 0x000000000000794d */ /* 0x000fea0003800000 */
.L_x_0:
[----:B------:R-:W-:-:S00]  /*5180*/  BRA `(.L_x_0) ;  /* 0xfffffffc00fc7947 */ /* 0x000fc0000383ffff */
[----:B------:R-:W-:-:S00]  /*5190*/  NOP ;  /* 0x0000000000007918 */ /* 0x000fc00000000000 */
        /* <DEDUP_REMOVED lines=14> */
.L_x_1:


//--------------------- .nv.shared.triton_poi_fused_max_pool2d_with_indices_35 --------------------------
	.section	.nv.shared.triton_poi_fused_max_pool2d_with_indices_35,"aw",@nobits
	.sectionflags	@""
	.align	16
	.zero		1024


//--------------------- .nv.constant0.triton_poi_fused_max_pool2d_with_indices_35 --------------------------
	.section	.nv.constant0.triton_poi_fused_max_pool2d_with_indices_35,"a",@progbits
	.sectionflags	@""
	.align	4
.nv.constant0.triton_poi_fused_max_pool2d_with_indices_35:
	.zero		560
